// auto-generated by cutlass_sweep.gemm — config: {"arch": "sm_90", "cluster_m": 1, "cluster_n": 1, "dtype": "e5m2", "dtype_b": "e5m2", "layout": "nt", "stages": 2, "tile_k": 128, "tile_m": 128, "tile_n": 256}
#include "cutlass/cutlass.h"
#include "cutlass/gemm/collective/collective_builder.hpp"
#include "cutlass/gemm/device/gemm_universal_adapter.h"
#include "cutlass/gemm/kernel/gemm_universal.hpp"
#include "cutlass/epilogue/collective/collective_builder.hpp"

using ElemA = cutlass::float_e5m2_t;
using ElemB = cutlass::float_e5m2_t;
using ElemCD = cutlass::float_e5m2_t;
using Acc  = float;
using TileShape    = cute::Shape<cute::_128, cute::_256, cute::_128>;
using ClusterShape = cute::Shape<cute::_1, cute::_1, cute::_1>;

using CollectiveEpilogue = typename cutlass::epilogue::collective::CollectiveBuilder<
    cutlass::arch::Sm90, cutlass::arch::OpClassTensorOp,
    TileShape, ClusterShape,
    cutlass::epilogue::collective::EpilogueTileAuto,
    Acc, Acc,
    ElemCD, cutlass::layout::RowMajor, 128 / cutlass::sizeof_bits<ElemCD>::value,
    ElemCD, cutlass::layout::RowMajor, 128 / cutlass::sizeof_bits<ElemCD>::value,
    cutlass::epilogue::collective::EpilogueScheduleAuto
  >::CollectiveOp;

using CollectiveMainloop = typename cutlass::gemm::collective::CollectiveBuilder<
    cutlass::arch::Sm90, cutlass::arch::OpClassTensorOp,
    ElemA, cutlass::layout::RowMajor, 128 / cutlass::sizeof_bits<ElemA>::value,
    ElemB, cutlass::layout::ColumnMajor, 128 / cutlass::sizeof_bits<ElemB>::value,
    Acc,
    TileShape, ClusterShape,
    cutlass::gemm::collective::StageCount<2>,
    cutlass::gemm::collective::KernelScheduleAuto
  >::CollectiveOp;

using GemmKernel = cutlass::gemm::kernel::GemmUniversal<
    cute::Shape<int,int,int,int>,
    CollectiveMainloop,
    CollectiveEpilogue
>;
using Gemm = cutlass::gemm::device::GemmUniversalAdapter<GemmKernel>;

// Force the device kernel symbol into the cubin without needing a host main.
auto* _anchor = &cutlass::device_kernel<GemmKernel>;


// ===== COMPILED SASS (sm_90a) =====

	.target	sm_90a

	.elftype	@"ET_EXEC"


//--------------------- .note.nv.tkinfo           --------------------------
	.section	.note.nv.tkinfo,"",@"SHT_NOTE"
	.sectionflags	@"SHF_NOTE_NV_TKINFO"
	.tkinfo
        /*0018*/ 	.word	0x00000002
        /*0030*/ 	.string	""
        /*0030*/ 	.string	"ptxas"
        /*0030*/ 	.string	"Cuda compilation tools, release 13.0, V13.0.88"
        /*0030*/ 	.string	"Build cuda_13.0.r13.0/compiler.36424714_0"
        /*0030*/ 	.string	"-arch sm_90a -m 64 "



//--------------------- .note.nv.cuinfo           --------------------------
	.section	.note.nv.cuinfo,"",@"SHT_NOTE"
	.sectionflags	@"SHF_NOTE_NV_CUINFO"
        /*0018*/ 	.short	0x0002
        /*001a*/ 	.short	0x005a
        /*001c*/ 	.short	0x0082
	.zero		2


//--------------------- .nv.info                  --------------------------
	.section	.nv.info,"",@"SHT_CUDA_INFO"
	.align	4


	//----- nvinfo : EIATTR_REGCOUNT
	.align		4
        /*0000*/ 	.byte	0x04, 0x2f
        /*0002*/ 	.short	(.L_12 - .L_11)
	.align		4
.L_11:
        /*0004*/ 	.word	index@(_ZN7cutlass13device_kernelINS_4gemm6kernel13GemmUniversalIN4cute5tupleIJiiiiEEENS1_10collective13CollectiveMmaINS1_37MainloopSm90TmaGmmaWarpSpecializedFP8ILi2ENS5_IJNS4_1CILi1EEESB_SB_EEENS1_35KernelTmaWarpSpecializedCooperativeEEENS5_IJNSA_ILi128EEENSA_ILi256EEESF_EEENS_12float_e5m2_tENS5_IJlSB_lEEESI_SJ_NS4_8TiledMMAINS4_8MMA_AtomIJNS4_4SM904GMMA31MMA_64x256x32_F32E5M2E5M2_SS_TNILNSN_7ScaleInE1ELSP_1EEEEEENS4_6LayoutINS5_IJNSA_ILi2EEESB_SB_EEENS5_IJSB_NSA_ILi0EEESV_EEEEENS5_IJNS4_10UnderscoreESY_SY_EEEEENS4_13SM90_TMA_LOADENS4_14ComposedLayoutINS4_7SwizzleILi3ELi4ELi3EEENS4_18smem_ptr_flag_bitsILi8EEENSS_INS5_IJNSA_ILi8EEESF_EEENS5_IJSF_SB_EEEEEEEvNS4_8identityES11_S1B_vS1C_EENS_8epilogue10collective6detail29Sm90TmaWarpSpecializedAdapterINS1F_15DefaultEpilogueISI_SJ_SJ_NS1E_6thread17LinearCombinationISI_Li1EffLNS1J_9ScaleType4KindE0ELNS_15FloatRoundStyleE2ESI_EENS1_15EpilogueDefaultEEEEEvvEEEEvNT_6ParamsE)
        /*0008*/ 	.word	0x000000a8


	//----- nvinfo : EIATTR_FRAME_SIZE
	.align		4
.L_12:
        /*000c*/ 	.byte	0x04, 0x11
        /*000e*/ 	.short	(.L_14 - .L_13)
	.align		4
.L_13:
        /*0010*/ 	.word	index@(_ZN7cutlass13device_kernelINS_4gemm6kernel13GemmUniversalIN4cute5tupleIJiiiiEEENS1_10collective13CollectiveMmaINS1_37MainloopSm90TmaGmmaWarpSpecializedFP8ILi2ENS5_IJNS4_1CILi1EEESB_SB_EEENS1_35KernelTmaWarpSpecializedCooperativeEEENS5_IJNSA_ILi128EEENSA_ILi256EEESF_EEENS_12float_e5m2_tENS5_IJlSB_lEEESI_SJ_NS4_8TiledMMAINS4_8MMA_AtomIJNS4_4SM904GMMA31MMA_64x256x32_F32E5M2E5M2_SS_TNILNSN_7ScaleInE1ELSP_1EEEEEENS4_6LayoutINS5_IJNSA_ILi2EEESB_SB_EEENS5_IJSB_NSA_ILi0EEESV_EEEEENS5_IJNS4_10UnderscoreESY_SY_EEEEENS4_13SM90_TMA_LOADENS4_14ComposedLayoutINS4_7SwizzleILi3ELi4ELi3EEENS4_18smem_ptr_flag_bitsILi8EEENSS_INS5_IJNSA_ILi8EEESF_EEENS5_IJSF_SB_EEEEEEEvNS4_8identityES11_S1B_vS1C_EENS_8epilogue10collective6detail29Sm90TmaWarpSpecializedAdapterINS1F_15DefaultEpilogueISI_SJ_SJ_NS1E_6thread17LinearCombinationISI_Li1EffLNS1J_9ScaleType4KindE0ELNS_15FloatRoundStyleE2ESI_EENS1_15EpilogueDefaultEEEEEvvEEEEvNT_6ParamsE)
        /*0014*/ 	.word	0x000000f0


	//----- nvinfo : EIATTR_MIN_STACK_SIZE
	.align		4
.L_14:
        /*0018*/ 	.byte	0x04, 0x12
        /*001a*/ 	.short	(.L_16 - .L_15)
	.align		4
.L_15:
        /*001c*/ 	.word	index@(_ZN7cutlass13device_kernelINS_4gemm6kernel13GemmUniversalIN4cute5tupleIJiiiiEEENS1_10collective13CollectiveMmaINS1_37MainloopSm90TmaGmmaWarpSpecializedFP8ILi2ENS5_IJNS4_1CILi1EEESB_SB_EEENS1_35KernelTmaWarpSpecializedCooperativeEEENS5_IJNSA_ILi128EEENSA_ILi256EEESF_EEENS_12float_e5m2_tENS5_IJlSB_lEEESI_SJ_NS4_8TiledMMAINS4_8MMA_AtomIJNS4_4SM904GMMA31MMA_64x256x32_F32E5M2E5M2_SS_TNILNSN_7ScaleInE1ELSP_1EEEEEENS4_6LayoutINS5_IJNSA_ILi2EEESB_SB_EEENS5_IJSB_NSA_ILi0EEESV_EEEEENS5_IJNS4_10UnderscoreESY_SY_EEEEENS4_13SM90_TMA_LOADENS4_14ComposedLayoutINS4_7SwizzleILi3ELi4ELi3EEENS4_18smem_ptr_flag_bitsILi8EEENSS_INS5_IJNSA_ILi8EEESF_EEENS5_IJSF_SB_EEEEEEEvNS4_8identityES11_S1B_vS1C_EENS_8epilogue10collective6detail29Sm90TmaWarpSpecializedAdapterINS1F_15DefaultEpilogueISI_SJ_SJ_NS1E_6thread17LinearCombinationISI_Li1EffLNS1J_9ScaleType4KindE0ELNS_15FloatRoundStyleE2ESI_EENS1_15EpilogueDefaultEEEEEvvEEEEvNT_6ParamsE)
        /*0020*/ 	.word	0x000000f0
.L_16:


//--------------------- .nv.compat                --------------------------
	.section	.nv.compat,"",@"SHT_CUDA_COMPAT_INFO"
	.align	4
        /*0000*/ 	.byte	0x02, 0x09, 0x01, 0x00, 0x02, 0x02, 0x04, 0x00, 0x02, 0x05, 0x05, 0x00, 0x03, 0x07, 0x01, 0x01
        /*0010*/ 	.byte	0x02, 0x03, 0x01, 0x00, 0x02, 0x06, 0x01, 0x00, 0x04, 0x0b, 0x08, 0x00, 0x00, 0x00, 0x00, 0x00
        /*0020*/ 	.byte	0x00, 0x00, 0x00, 0x00


//--------------------- .nv.info._ZN7cutlass13device_kernelINS_4gemm6kernel13GemmUniversalIN4cute5tupleIJiiiiEEENS1_10collective13CollectiveMmaINS1_37MainloopSm90TmaGmmaWarpSpecializedFP8ILi2ENS5_IJNS4_1CILi1EEESB_SB_EEENS1_35KernelTmaWarpSpecializedCooperativeEEENS5_IJNSA_ILi128EEENSA_ILi256EEESF_EEENS_12float_e5m2_tENS5_IJlSB_lEEESI_SJ_NS4_8TiledMMAINS4_8MMA_AtomIJNS4_4SM904GMMA31MMA_64x256x32_F32E5M2E5M2_SS_TNILNSN_7ScaleInE1ELSP_1EEEEEENS4_6LayoutINS5_IJNSA_ILi2EEESB_SB_EEENS5_IJSB_NSA_ILi0EEESV_EEEEENS5_IJNS4_10UnderscoreESY_SY_EEEEENS4_13SM90_TMA_LOADENS4_14ComposedLayoutINS4_7SwizzleILi3ELi4ELi3EEENS4_18smem_ptr_flag_bitsILi8EEENSS_INS5_IJNSA_ILi8EEESF_EEENS5_IJSF_SB_EEEEEEEvNS4_8identityES11_S1B_vS1C_EENS_8epilogue10collective6detail29Sm90TmaWarpSpecializedAdapterINS1F_15DefaultEpilogueISI_SJ_SJ_NS1E_6thread17LinearCombinationISI_Li1EffLNS1J_9ScaleType4KindE0ELNS_15FloatRoundStyleE2ESI_EENS1_15EpilogueDefaultEEEEEvvEEEEvNT_6ParamsE --------------------------
	.section	.nv.info._ZN7cutlass13device_kernelINS_4gemm6kernel13GemmUniversalIN4cute5tupleIJiiiiEEENS1_10collective13CollectiveMmaINS1_37MainloopSm90TmaGmmaWarpSpecializedFP8ILi2ENS5_IJNS4_1CILi1EEESB_SB_EEENS1_35KernelTmaWarpSpecializedCooperativeEEENS5_IJNSA_ILi128EEENSA_ILi256EEESF_EEENS_12float_e5m2_tENS5_IJlSB_lEEESI_SJ_NS4_8TiledMMAINS4_8MMA_AtomIJNS4_4SM904GMMA31MMA_64x256x32_F32E5M2E5M2_SS_TNILNSN_7ScaleInE1ELSP_1EEEEEENS4_6LayoutINS5_IJNSA_ILi2EEESB_SB_EEENS5_IJSB_NSA_ILi0EEESV_EEEEENS5_IJNS4_10UnderscoreESY_SY_EEEEENS4_13SM90_TMA_LOADENS4_14ComposedLayoutINS4_7SwizzleILi3ELi4ELi3EEENS4_18smem_ptr_flag_bitsILi8EEENSS_INS5_IJNSA_ILi8EEESF_EEENS5_IJSF_SB_EEEEEEEvNS4_8identityES11_S1B_vS1C_EENS_8epilogue10collective6detail29Sm90TmaWarpSpecializedAdapterINS1F_15DefaultEpilogueISI_SJ_SJ_NS1E_6thread17LinearCombinationISI_Li1EffLNS1J_9ScaleType4KindE0ELNS_15FloatRoundStyleE2ESI_EENS1_15EpilogueDefaultEEEEEvvEEEEvNT_6ParamsE,"",@"SHT_CUDA_INFO"
	.sectionflags	@""
	.align	4


	//----- nvinfo : EIATTR_CUDA_API_VERSION
	.align		4
        /*0000*/ 	.byte	0x04, 0x37
        /*0002*/ 	.short	(.L_18 - .L_17)
.L_17:
        /*0004*/ 	.word	0x00000082


	//----- nvinfo : EIATTR_KPARAM_INFO
	.align		4
.L_18:
        /*0008*/ 	.byte	0x04, 0x17
        /*000a*/ 	.short	(.L_20 - .L_19)
.L_19:
        /*000c*/ 	.word	0x00000000
        /*0010*/ 	.short	0x0000
        /*0012*/ 	.short	0x0070
        /*0014*/ 	.byte	0x00, 0xf0, 0x01, 0x10


	//----- nvinfo : EIATTR_SPARSE_MMA_MASK
	.align		4
.L_20:
        /*0018*/ 	.byte	0x03, 0x50
        /*001a*/ 	.short	0x0000


	//----- nvinfo : EIATTR_MAXREG_COUNT
	.align		4
        /*001c*/ 	.byte	0x03, 0x1b
        /*001e*/ 	.short	0x00a8


	//----- nvinfo : EIATTR_NUM_BARRIERS
	.align		4
        /*0020*/ 	.byte	0x02, 0x4c
        /*0022*/ 	.byte	0x01
	.zero		1


	//----- nvinfo : EIATTR_ANNOTATIONS
	.align		4
        /*0024*/ 	.byte	0x04, 0x55
        /*0026*/ 	.short	(.L_22 - .L_21)


	//   ....[0]....
.L_21:
        /*0028*/ 	.word	0x00000001
        /*002c*/ 	.byte	0x50, 0x05, 0x00, 0x00, 0x01, 0x00, 0x00, 0x00, 0x70, 0x05, 0x00, 0x00, 0x01, 0x00, 0x00, 0x00
        /* <DEDUP_REMOVED lines=185> */
        /*0bcc*/ 	.byte	0xb0, 0xff, 0x00, 0x00


	//----- nvinfo : EIATTR_MERCURY_ISA_VERSION
	.align		4
.L_22:
        /*0bd0*/ 	.byte	0x03, 0x5f
        /*0bd2*/ 	.short	0x0101


	//----- nvinfo : EIATTR_INT_WARP_WIDE_INSTR_OFFSETS
	.align		4
        /*0bd4*/ 	.byte	0x04, 0x31
        /*0bd6*/ 	.short	(.L_24 - .L_23)


	//   ....[0]....
.L_23:
        /*0bd8*/ 	.word	0x00000420


	//   ....[1]....
        /*0bdc*/ 	.word	0x00000430


	//   ....[2]....
        /*0be0*/ 	.word	0x00000560


	//----- nvinfo : EIATTR_COOP_GROUP_MASK_REGIDS
	.align		4
.L_24:
        /*0be4*/ 	.byte	0x04, 0x29
        /*0be6*/ 	.short	(.L_26 - .L_25)


	//   ....[0]....
.L_25:
        /*0be8*/ 	.word	0xffffffff


	//   ....[1]....
        /*0bec*/ 	.word	0xffffffff


	//   ....[2]....
        /*0bf0*/ 	.word	0xffffffff


	//   ....[3]....
        /*0bf4*/ 	.word	0xffffffff


	//   ....[4]....
        /*0bf8*/ 	.word	0xffffffff


	//----- nvinfo : EIATTR_COOP_GROUP_INSTR_OFFSETS
	.align		4
.L_26:
        /*0bfc*/ 	.byte	0x04, 0x28
        /*0bfe*/ 	.short	(.L_28 - .L_27)


	//   ....[0]....
.L_27:
        /*0c00*/ 	.word	0x00000070


	//   ....[1]....
        /*0c04*/ 	.word	0x00000080


	//   ....[2]....
        /*0c08*/ 	.word	0x000001a0


	//   ....[3]....
        /*0c0c*/ 	.word	0x00000370


	//   ....[4]....
        /*0c10*/ 	.word	0x000012b0


	//----- nvinfo : EIATTR_REG_RECONFIG
	.align		4
.L_28:
        /*0c14*/ 	.byte	0x01, 0x54
	.zero		2


	//----- nvinfo : EIATTR_MBARRIER_INSTR_OFFSETS
	.align		4
        /*0c18*/ 	.byte	0x04, 0x39
        /*0c1a*/ 	.short	(.L_30 - .L_29)


	//   ....[0]....
.L_29:
        /*0c1c*/ 	.word	0x00000320
        /*0c20*/ 	.word	0x000000ff
        /*0c24*/ 	.word	0x00000000
        /*0c28*/ 	.short	0x0100
        /*0c2a*/ 	.byte	0x09
	.zero		1


	//   ....[1]....
        /*0c2c*/ 	.word	0x00000330
        /*0c30*/ 	.word	0x000000ff
        /*0c34*/ 	.word	0x00000010
        /*0c38*/ 	.short	0x0100
        /*0c3a*/ 	.byte	0x09
	.zero		1


	//   ....[2]....
        /*0c3c*/ 	.word	0x00000340
        /*0c40*/ 	.word	0x000000ff
        /*0c44*/ 	.word	0x00000008
        /*0c48*/ 	.short	0x0100
        /*0c4a*/ 	.byte	0x09
	.zero		1


	//   ....[3]....
        /*0c4c*/ 	.word	0x00000350
        /*0c50*/ 	.word	0x000000ff
        /*0c54*/ 	.word	0x00000018
        /*0c58*/ 	.short	0x0100
        /*0c5a*/ 	.byte	0x09
	.zero		1


	//   ....[4]....
        /*0c5c*/ 	.word	0x00000590
        /*0c60*/ 	.word	0x000000ff
        /*0c64*/ 	.word	0x00000030
        /*0c68*/ 	.short	0x0100
        /*0c6a*/ 	.byte	0x06
	.zero		1


	//   ....[5]....
        /*0c6c*/ 	.word	0x000005a0
        /*0c70*/ 	.word	0x000000ff
        /*0c74*/ 	.word	0x00000038
        /*0c78*/ 	.short	0x0100
        /*0c7a*/ 	.byte	0x06
	.zero		1


	//   ....[6]....
        /*0c7c*/ 	.word	0x00001ab0
        /*0c80*/ 	.word	0x000000ff
        /*0c84*/ 	.word	0x00000000
        /*0c88*/ 	.short	0x010a
        /*0c8a*/ 	.byte	0x06
	.zero		1


	//   ....[7]....
        /*0c8c*/ 	.word	0x00001af0
        /*0c90*/ 	.word	0x000000ff
        /*0c94*/ 	.word	0x00000000
        /*0c98*/ 	.short	0x010a
        /*0c9a*/ 	.byte	0x06
	.zero		1


	//   ....[8]....
        /*0c9c*/ 	.word	0x00002db0
        /*0ca0*/ 	.word	0x000000ff
        /*0ca4*/ 	.word	0x00000000
        /*0ca8*/ 	.short	0x010a
        /*0caa*/ 	.byte	0x09
	.zero		1


	//   ....[9]....
        /*0cac*/ 	.word	0x00002df0
        /*0cb0*/ 	.word	0x000000ff
        /*0cb4*/ 	.word	0x00000000
        /*0cb8*/ 	.short	0x010a
        /*0cba*/ 	.byte	0x09
	.zero		1


	//   ....[10]....
        /*0cbc*/ 	.word	0x00003ec0
        /*0cc0*/ 	.word	0x000000ff
        /*0cc4*/ 	.word	0x00000000
        /*0cc8*/ 	.short	0x0101
        /*0cca*/ 	.byte	0x08
	.zero		1


	//   ....[11]....
        /*0ccc*/ 	.word	0x00005030
        /*0cd0*/ 	.word	0x000000ff
        /*0cd4*/ 	.word	0x00000000
        /*0cd8*/ 	.short	0x0101
        /*0cda*/ 	.byte	0x06
	.zero		1


	//   ....[12]....
        /*0cdc*/ 	.word	0x0000f2e0
        /*0ce0*/ 	.word	0x0000000d
        /*0ce4*/ 	.word	0x00000010
        /*0ce8*/ 	.short	0x010a
        /*0cea*/ 	.byte	0x3f
	.zero		1


	//   ....[13]....
        /*0cec*/ 	.word	0x0000f6f0
        /*0cf0*/ 	.word	0x00000003
        /*0cf4*/ 	.word	0x00000038
        /*0cf8*/ 	.short	0x0101
        /*0cfa*/ 	.byte	0x3f
	.zero		1


	//   ....[14]....
        /*0cfc*/ 	.word	0x0000fe20
        /*0d00*/ 	.word	0x00000007
        /*0d04*/ 	.word	0x00000000
        /*0d08*/ 	.short	0x010a
        /*0d0a*/ 	.byte	0x3f
	.zero		1


	//   ....[15]....
        /*0d0c*/ 	.word	0x0000fea0
        /*0d10*/ 	.word	0x00000003
        /*0d14*/ 	.word	0x00000000
        /*0d18*/ 	.short	0x010a
        /*0d1a*/ 	.byte	0x3f
	.zero		1


	//   ....[16]....
        /*0d1c*/ 	.word	0x0000ff10
        /*0d20*/ 	.word	0x00000003
        /*0d24*/ 	.word	0x00000000
        /*0d28*/ 	.short	0x010a
        /*0d2a*/ 	.byte	0x3f
	.zero		1


	//   ....[17]....
        /*0d2c*/ 	.word	0x0000ff80
        /*0d30*/ 	.word	0x00000000
        /*0d34*/ 	.word	0x00000000
        /*0d38*/ 	.short	0x010a
        /*0d3a*/ 	.byte	0x3f
	.zero		1


	//   ....[18]....
        /*0d3c*/ 	.word	0x00010060
        /*0d40*/ 	.word	0x0000000d
        /*0d44*/ 	.word	0x00000010
        /*0d48*/ 	.short	0x010a
        /*0d4a*/ 	.byte	0x3f
	.zero		1


	//   ....[19]....
        /*0d4c*/ 	.word	0x00010140
        /*0d50*/ 	.word	0x00000007
        /*0d54*/ 	.word	0x00000000
        /*0d58*/ 	.short	0x010a
        /*0d5a*/ 	.byte	0x3f
	.zero		1


	//----- nvinfo : EIATTR_NUM_MBARRIERS
	.align		4
.L_30:
        /*0d5c*/ 	.byte	0x03, 0x38
        /*0d5e*/ 	.short	0x0006


	//----- nvinfo : EIATTR_EXIT_INSTR_OFFSETS
	.align		4
        /*0d60*/ 	.byte	0x04, 0x1c
        /*0d62*/ 	.short	(.L_32 - .L_31)


	//   ....[0]....
.L_31:
        /*0d64*/ 	.word	0x00000600


	//   ....[1]....
        /*0d68*/ 	.word	0x00000f50


	//   ....[2]....
        /*0d6c*/ 	.word	0x0000e920


	//   ....[3]....
        /*0d70*/ 	.word	0x0000ef70


	//   ....[4]....
        /*0d74*/ 	.word	0x0000fef0


	//----- nvinfo : EIATTR_MAX_THREADS
	.align		4
.L_32:
        /*0d78*/ 	.byte	0x04, 0x05
        /*0d7a*/ 	.short	(.L_34 - .L_33)
.L_33:
        /*0d7c*/ 	.word	0x00000180
        /*0d80*/ 	.word	0x00000001
        /*0d84*/ 	.word	0x00000001


	//----- nvinfo : EIATTR_CRS_STACK_SIZE
	.align		4
.L_34:
        /*0d88*/ 	.byte	0x04, 0x1e
        /*0d8a*/ 	.short	(.L_36 - .L_35)
.L_35:
        /*0d8c*/ 	.word	0x00000000


	//----- nvinfo : EIATTR_CBANK_PARAM_SIZE
	.align		4
.L_36:
        /*0d90*/ 	.byte	0x03, 0x19
        /*0d92*/ 	.short	0x0470


	//----- nvinfo : EIATTR_PARAM_CBANK
	.align		4
        /*0d94*/ 	.byte	0x04, 0x0a
        /*0d96*/ 	.short	(.L_38 - .L_37)
	.align		4
.L_37:
        /*0d98*/ 	.word	index@(.nv.constant0._ZN7cutlass13device_kernelINS_4gemm6kernel13GemmUniversalIN4cute5tupleIJiiiiEEENS1_10collective13CollectiveMmaINS1_37MainloopSm90TmaGmmaWarpSpecializedFP8ILi2ENS5_IJNS4_1CILi1EEESB_SB_EEENS1_35KernelTmaWarpSpecializedCooperativeEEENS5_IJNSA_ILi128EEENSA_ILi256EEESF_EEENS_12float_e5m2_tENS5_IJlSB_lEEESI_SJ_NS4_8TiledMMAINS4_8MMA_AtomIJNS4_4SM904GMMA31MMA_64x256x32_F32E5M2E5M2_SS_TNILNSN_7ScaleInE1ELSP_1EEEEEENS4_6LayoutINS5_IJNSA_ILi2EEESB_SB_EEENS5_IJSB_NSA_ILi0EEESV_EEEEENS5_IJNS4_10UnderscoreESY_SY_EEEEENS4_13SM90_TMA_LOADENS4_14ComposedLayoutINS4_7SwizzleILi3ELi4ELi3EEENS4_18smem_ptr_flag_bitsILi8EEENSS_INS5_IJNSA_ILi8EEESF_EEENS5_IJSF_SB_EEEEEEEvNS4_8identityES11_S1B_vS1C_EENS_8epilogue10collective6detail29Sm90TmaWarpSpecializedAdapterINS1F_15DefaultEpilogueISI_SJ_SJ_NS1E_6thread17LinearCombinationISI_Li1EffLNS1J_9ScaleType4KindE0ELNS_15FloatRoundStyleE2ESI_EENS1_15EpilogueDefaultEEEEEvvEEEEvNT_6ParamsE)
        /*0d9c*/ 	.short	0x0210
        /*0d9e*/ 	.short	0x0470


	//----- nvinfo : EIATTR_SW_WAR
	.align		4
.L_38:
        /*0da0*/ 	.byte	0x04, 0x36
        /*0da2*/ 	.short	(.L_40 - .L_39)
.L_39:
        /*0da4*/ 	.word	0x00000008
.L_40:


//--------------------- .nv.callgraph             --------------------------
	.section	.nv.callgraph,"",@"SHT_CUDA_CALLGRAPH"
	.align	4
	.sectionentsize	8
	.align		4
        /*0000*/ 	.word	0x00000000
	.align		4
        /*0004*/ 	.word	0xffffffff
	.align		4
        /*0008*/ 	.word	0x00000000
	.align		4
        /*000c*/ 	.word	0xfffffffe
	.align		4
        /*0010*/ 	.word	0x00000000
	.align		4
        /*0014*/ 	.word	0xfffffffd
	.align		4
        /*0018*/ 	.word	0x00000000
	.align		4
        /*001c*/ 	.word	0xfffffffc


//--------------------- .nv.constant4             --------------------------
	.section	.nv.constant4,"a",@progbits
	.align	8
	.align		8
.nv.constant4:
        /*0000*/ 	.dword	_ZN40_INTERNAL_ccace4f2_4_k_cu_184f15a2_190564cuda3std3__45__cpo5beginE
	.align		8
        /*0008*/ 	.dword	_ZN40_INTERNAL_ccace4f2_4_k_cu_184f15a2_190564cuda3std3__45__cpo3endE
	.align		8
        /*0010*/ 	.dword	_ZN40_INTERNAL_ccace4f2_4_k_cu_184f15a2_190564cuda3std3__45__cpo6cbeginE
	.align		8
        /*0018*/ 	.dword	_ZN40_INTERNAL_ccace4f2_4_k_cu_184f15a2_190564cuda3std3__45__cpo4cendE
	.align		8
        /*0020*/ 	.dword	_ZN40_INTERNAL_ccace4f2_4_k_cu_184f15a2_190564cuda3std3__442_GLOBAL__N__ccace4f2_4_k_cu_184f15a2_190566ignoreE
	.align		8
        /*0028*/ 	.dword	_ZN40_INTERNAL_ccace4f2_4_k_cu_184f15a2_190564cuda3std3__419piecewise_constructE
	.align		8
        /*0030*/ 	.dword	_ZN40_INTERNAL_ccace4f2_4_k_cu_184f15a2_190564cuda3std3__48in_placeE
	.align		8
        /*0038*/ 	.dword	_ZN40_INTERNAL_ccace4f2_4_k_cu_184f15a2_190564cuda3std6ranges3__45__cpo4swapE
	.align		8
        /*0040*/ 	.dword	_ZN40_INTERNAL_ccace4f2_4_k_cu_184f15a2_190564cuda3std6ranges3__45__cpo9iter_moveE
	.align		8
        /*0048*/ 	.dword	_ZN40_INTERNAL_ccace4f2_4_k_cu_184f15a2_190564cute7productE
	.align		8
        /*0050*/ 	.dword	_ZN40_INTERNAL_ccace4f2_4_k_cu_184f15a2_190564cute1_E


//--------------------- .text._ZN7cutlass13device_kernelINS_4gemm6kernel13GemmUniversalIN4cute5tupleIJiiiiEEENS1_10collective13CollectiveMmaINS1_37MainloopSm90TmaGmmaWarpSpecializedFP8ILi2ENS5_IJNS4_1CILi1EEESB_SB_EEENS1_35KernelTmaWarpSpecializedCooperativeEEENS5_IJNSA_ILi128EEENSA_ILi256EEESF_EEENS_12float_e5m2_tENS5_IJlSB_lEEESI_SJ_NS4_8TiledMMAINS4_8MMA_AtomIJNS4_4SM904GMMA31MMA_64x256x32_F32E5M2E5M2_SS_TNILNSN_7ScaleInE1ELSP_1EEEEEENS4_6LayoutINS5_IJNSA_ILi2EEESB_SB_EEENS5_IJSB_NSA_ILi0EEESV_EEEEENS5_IJNS4_10UnderscoreESY_SY_EEEEENS4_13SM90_TMA_LOADENS4_14ComposedLayoutINS4_7SwizzleILi3ELi4ELi3EEENS4_18smem_ptr_flag_bitsILi8EEENSS_INS5_IJNSA_ILi8EEESF_EEENS5_IJSF_SB_EEEEEEEvNS4_8identityES11_S1B_vS1C_EENS_8epilogue10collective6detail29Sm90TmaWarpSpecializedAdapterINS1F_15DefaultEpilogueISI_SJ_SJ_NS1E_6thread17LinearCombinationISI_Li1EffLNS1J_9ScaleType4KindE0ELNS_15FloatRoundStyleE2ESI_EENS1_15EpilogueDefaultEEEEEvvEEEEvNT_6ParamsE --------------------------
	.section	.text._ZN7cutlass13device_kernelINS_4gemm6kernel13GemmUniversalIN4cute5tupleIJiiiiEEENS1_10collective13CollectiveMmaINS1_37MainloopSm90TmaGmmaWarpSpecializedFP8ILi2ENS5_IJNS4_1CILi1EEESB_SB_EEENS1_35KernelTmaWarpSpecializedCooperativeEEENS5_IJNSA_ILi128EEENSA_ILi256EEESF_EEENS_12float_e5m2_tENS5_IJlSB_lEEESI_SJ_NS4_8TiledMMAINS4_8MMA_AtomIJNS4_4SM904GMMA31MMA_64x256x32_F32E5M2E5M2_SS_TNILNSN_7ScaleInE1ELSP_1EEEEEENS4_6LayoutINS5_IJNSA_ILi2EEESB_SB_EEENS5_IJSB_NSA_ILi0EEESV_EEEEENS5_IJNS4_10UnderscoreESY_SY_EEEEENS4_13SM90_TMA_LOADENS4_14ComposedLayoutINS4_7SwizzleILi3ELi4ELi3EEENS4_18smem_ptr_flag_bitsILi8EEENSS_INS5_IJNSA_ILi8EEESF_EEENS5_IJSF_SB_EEEEEEEvNS4_8identityES11_S1B_vS1C_EENS_8epilogue10collective6detail29Sm90TmaWarpSpecializedAdapterINS1F_15DefaultEpilogueISI_SJ_SJ_NS1E_6thread17LinearCombinationISI_Li1EffLNS1J_9ScaleType4KindE0ELNS_15FloatRoundStyleE2ESI_EENS1_15EpilogueDefaultEEEEEvvEEEEvNT_6ParamsE,"ax",@progbits
	.align	128
.text._ZN7cutlass13device_kernelINS_4gemm6kernel13GemmUniversalIN4cute5tupleIJiiiiEEENS1_10collective13CollectiveMmaINS1_37MainloopSm90TmaGmmaWarpSpecializedFP8ILi2ENS5_IJNS4_1CILi1EEESB_SB_EEENS1_35KernelTmaWarpSpecializedCooperativeEEENS5_IJNSA_ILi128EEENSA_ILi256EEESF_EEENS_12float_e5m2_tENS5_IJlSB_lEEESI_SJ_NS4_8TiledMMAINS4_8MMA_AtomIJNS4_4SM904GMMA31MMA_64x256x32_F32E5M2E5M2_SS_TNILNSN_7ScaleInE1ELSP_1EEEEEENS4_6LayoutINS5_IJNSA_ILi2EEESB_SB_EEENS5_IJSB_NSA_ILi0EEESV_EEEEENS5_IJNS4_10UnderscoreESY_SY_EEEEENS4_13SM90_TMA_LOADENS4_14ComposedLayoutINS4_7SwizzleILi3ELi4ELi3EEENS4_18smem_ptr_flag_bitsILi8EEENSS_INS5_IJNSA_ILi8EEESF_EEENS5_IJSF_SB_EEEEEEEvNS4_8identityES11_S1B_vS1C_EENS_8epilogue10collective6detail29Sm90TmaWarpSpecializedAdapterINS1F_15DefaultEpilogueISI_SJ_SJ_NS1E_6thread17LinearCombinationISI_Li1EffLNS1J_9ScaleType4KindE0ELNS_15FloatRoundStyleE2ESI_EENS1_15EpilogueDefaultEEEEEvvEEEEvNT_6ParamsE:
        .type           _ZN7cutlass13device_kernelINS_4gemm6kernel13GemmUniversalIN4cute5tupleIJiiiiEEENS1_10collective13CollectiveMmaINS1_37MainloopSm90TmaGmmaWarpSpecializedFP8ILi2ENS5_IJNS4_1CILi1EEESB_SB_EEENS1_35KernelTmaWarpSpecializedCooperativeEEENS5_IJNSA_ILi128EEENSA_ILi256EEESF_EEENS_12float_e5m2_tENS5_IJlSB_lEEESI_SJ_NS4_8TiledMMAINS4_8MMA_AtomIJNS4_4SM904GMMA31MMA_64x256x32_F32E5M2E5M2_SS_TNILNSN_7ScaleInE1ELSP_1EEEEEENS4_6LayoutINS5_IJNSA_ILi2EEESB_SB_EEENS5_IJSB_NSA_ILi0EEESV_EEEEENS5_IJNS4_10UnderscoreESY_SY_EEEEENS4_13SM90_TMA_LOADENS4_14ComposedLayoutINS4_7SwizzleILi3ELi4ELi3EEENS4_18smem_ptr_flag_bitsILi8EEENSS_INS5_IJNSA_ILi8EEESF_EEENS5_IJSF_SB_EEEEEEEvNS4_8identityES11_S1B_vS1C_EENS_8epilogue10collective6detail29Sm90TmaWarpSpecializedAdapterINS1F_15DefaultEpilogueISI_SJ_SJ_NS1E_6thread17LinearCombinationISI_Li1EffLNS1J_9ScaleType4KindE0ELNS_15FloatRoundStyleE2ESI_EENS1_15EpilogueDefaultEEEEEvvEEEEvNT_6ParamsE,@function
        .size           _ZN7cutlass13device_kernelINS_4gemm6kernel13GemmUniversalIN4cute5tupleIJiiiiEEENS1_10collective13CollectiveMmaINS1_37MainloopSm90TmaGmmaWarpSpecializedFP8ILi2ENS5_IJNS4_1CILi1EEESB_SB_EEENS1_35KernelTmaWarpSpecializedCooperativeEEENS5_IJNSA_ILi128EEENSA_ILi256EEESF_EEENS_12float_e5m2_tENS5_IJlSB_lEEESI_SJ_NS4_8TiledMMAINS4_8MMA_AtomIJNS4_4SM904GMMA31MMA_64x256x32_F32E5M2E5M2_SS_TNILNSN_7ScaleInE1ELSP_1EEEEEENS4_6LayoutINS5_IJNSA_ILi2EEESB_SB_EEENS5_IJSB_NSA_ILi0EEESV_EEEEENS5_IJNS4_10UnderscoreESY_SY_EEEEENS4_13SM90_TMA_LOADENS4_14ComposedLayoutINS4_7SwizzleILi3ELi4ELi3EEENS4_18smem_ptr_flag_bitsILi8EEENSS_INS5_IJNSA_ILi8EEESF_EEENS5_IJSF_SB_EEEEEEEvNS4_8identityES11_S1B_vS1C_EENS_8epilogue10collective6detail29Sm90TmaWarpSpecializedAdapterINS1F_15DefaultEpilogueISI_SJ_SJ_NS1E_6thread17LinearCombinationISI_Li1EffLNS1J_9ScaleType4KindE0ELNS_15FloatRoundStyleE2ESI_EENS1_15EpilogueDefaultEEEEEvvEEEEvNT_6ParamsE,(.L_x_325 - _ZN7cutlass13device_kernelINS_4gemm6kernel13GemmUniversalIN4cute5tupleIJiiiiEEENS1_10collective13CollectiveMmaINS1_37MainloopSm90TmaGmmaWarpSpecializedFP8ILi2ENS5_IJNS4_1CILi1EEESB_SB_EEENS1_35KernelTmaWarpSpecializedCooperativeEEENS5_IJNSA_ILi128EEENSA_ILi256EEESF_EEENS_12float_e5m2_tENS5_IJlSB_lEEESI_SJ_NS4_8TiledMMAINS4_8MMA_AtomIJNS4_4SM904GMMA31MMA_64x256x32_F32E5M2E5M2_SS_TNILNSN_7ScaleInE1ELSP_1EEEEEENS4_6LayoutINS5_IJNSA_ILi2EEESB_SB_EEENS5_IJSB_NSA_ILi0EEESV_EEEEENS5_IJNS4_10UnderscoreESY_SY_EEEEENS4_13SM90_TMA_LOADENS4_14ComposedLayoutINS4_7SwizzleILi3ELi4ELi3EEENS4_18smem_ptr_flag_bitsILi8EEENSS_INS5_IJNSA_ILi8EEESF_EEENS5_IJSF_SB_EEEEEEEvNS4_8identityES11_S1B_vS1C_EENS_8epilogue10collective6detail29Sm90TmaWarpSpecializedAdapterINS1F_15DefaultEpilogueISI_SJ_SJ_NS1E_6thread17LinearCombinationISI_Li1EffLNS1J_9ScaleType4KindE0ELNS_15FloatRoundStyleE2ESI_EENS1_15EpilogueDefaultEEEEEvvEEEEvNT_6ParamsE)
        .other          _ZN7cutlass13device_kernelINS_4gemm6kernel13GemmUniversalIN4cute5tupleIJiiiiEEENS1_10collective13CollectiveMmaINS1_37MainloopSm90TmaGmmaWarpSpecializedFP8ILi2ENS5_IJNS4_1CILi1EEESB_SB_EEENS1_35KernelTmaWarpSpecializedCooperativeEEENS5_IJNSA_ILi128EEENSA_ILi256EEESF_EEENS_12float_e5m2_tENS5_IJlSB_lEEESI_SJ_NS4_8TiledMMAINS4_8MMA_AtomIJNS4_4SM904GMMA31MMA_64x256x32_F32E5M2E5M2_SS_TNILNSN_7ScaleInE1ELSP_1EEEEEENS4_6LayoutINS5_IJNSA_ILi2EEESB_SB_EEENS5_IJSB_NSA_ILi0EEESV_EEEEENS5_IJNS4_10UnderscoreESY_SY_EEEEENS4_13SM90_TMA_LOADENS4_14ComposedLayoutINS4_7SwizzleILi3ELi4ELi3EEENS4_18smem_ptr_flag_bitsILi8EEENSS_INS5_IJNSA_ILi8EEESF_EEENS5_IJSF_SB_EEEEEEEvNS4_8identityES11_S1B_vS1C_EENS_8epilogue10collective6detail29Sm90TmaWarpSpecializedAdapterINS1F_15DefaultEpilogueISI_SJ_SJ_NS1E_6thread17LinearCombinationISI_Li1EffLNS1J_9ScaleType4KindE0ELNS_15FloatRoundStyleE2ESI_EENS1_15EpilogueDefaultEEEEEvvEEEEvNT_6ParamsE,@"STO_CUDA_ENTRY STV_DEFAULT"
_ZN7cutlass13device_kernelINS_4gemm6kernel13GemmUniversalIN4cute5tupleIJiiiiEEENS1_10collective13CollectiveMmaINS1_37MainloopSm90TmaGmmaWarpSpecializedFP8ILi2ENS5_IJNS4_1CILi1EEESB_SB_EEENS1_35KernelTmaWarpSpecializedCooperativeEEENS5_IJNSA_ILi128EEENSA_ILi256EEESF_EEENS_12float_e5m2_tENS5_IJlSB_lEEESI_SJ_NS4_8TiledMMAINS4_8MMA_AtomIJNS4_4SM904GMMA31MMA_64x256x32_F32E5M2E5M2_SS_TNILNSN_7ScaleInE1ELSP_1EEEEEENS4_6LayoutINS5_IJNSA_ILi2EEESB_SB_EEENS5_IJSB_NSA_ILi0EEESV_EEEEENS5_IJNS4_10UnderscoreESY_SY_EEEEENS4_13SM90_TMA_LOADENS4_14ComposedLayoutINS4_7SwizzleILi3ELi4ELi3EEENS4_18smem_ptr_flag_bitsILi8EEENSS_INS5_IJNSA_ILi8EEESF_EEENS5_IJSF_SB_EEEEEEEvNS4_8identityES11_S1B_vS1C_EENS_8epilogue10collective6detail29Sm90TmaWarpSpecializedAdapterINS1F_15DefaultEpilogueISI_SJ_SJ_NS1E_6thread17LinearCombinationISI_Li1EffLNS1J_9ScaleType4KindE0ELNS_15FloatRoundStyleE2ESI_EENS1_15EpilogueDefaultEEEEEvvEEEEvNT_6ParamsE:
[----:B------:R-:W0:Y:S02]  /*0000*/  LDC R1, c[0x0][0x28] ;  /* 0x00000a00ff017b82 */ /* 0x000e240000000800 */
[----:B0-----:R-:W-:Y:S01]  /*0010*/  VIADD R1, R1, 0xffffff10 ;  /* 0xffffff1001017836 */ /* 0x001fe20000000000 */
[----:B------:R-:W0:Y:S01]  /*0020*/  S2R R2, SR_TID.X ;  /* 0x0000000000027919 */ /* 0x000e220000002100 */
[----:B------:R-:W-:Y:S01]  /*0030*/  ELECT P0, URZ, PT ;  /* 0x00000000003f782f */ /* 0x000fe20003800000 */
[----:B------:R-:W-:Y:S01]  /*0040*/  BSSY B0, `(.L_x_0) ;  /* 0x0000015000007945 */ /* 0x000fe20003800000 */
[--C-:B0-----:R-:W-:Y:S02]  /*0050*/  SHF.R.U32.HI R0, RZ, 0x5, R2.reuse ;  /* 0x00000005ff007819 */ /* 0x101fe40000011602 */
[----:B------:R-:W-:-:S03]  /*0060*/  SHF.R.U32.HI R2, RZ, 0x7, R2 ;  /* 0x00000007ff027819 */ /* 0x000fc60000011602 */
[----:B------:R-:W0:Y:S04]  /*0070*/  SHFL.IDX PT, R3, R0, RZ, 0x1f ;  /* 0x00001fff00037589 */ /* 0x000e2800000e0000 */
[----:B------:R-:W1:Y:S01]  /*0080*/  SHFL.IDX PT, R2, R2, RZ, 0x1f ;  /* 0x00001fff02027589 */ /* 0x000e6200000e0000 */
[----:B0-----:R-:W-:Y:S02]  /*0090*/  R2UR UR4, R3 ;  /* 0x00000000030472ca */ /* 0x001fe400000e0000 */
[----:B-1----:R-:W-:-:S11]  /*00a0*/  R2UR UR6, R2 ;  /* 0x00000000020672ca */ /* 0x002fd600000e0000 */
[----:B------:R-:W-:Y:S02]  /*00b0*/  USHF.R.S32.HI UR5, URZ, 0x1f, UR4 ;  /* 0x0000001f3f057899 */ /* 0x000fe40008011404 */
[----:B------:R-:W-:Y:S02]  /*00c0*/  ISETP.NE.OR P0, PT, RZ, UR4, !P0 ;  /* 0x00000004ff007c0c */ /* 0x000fe4000c705670 */
[----:B------:R-:W-:-:S04]  /*00d0*/  ULEA.HI UR5, UR5, UR4, URZ, 0x2 ;  /* 0x0000000405057291 */ /* 0x000fc8000f8f103f */
[----:B------:R-:W-:-:S04]  /*00e0*/  ULOP3.LUT UR5, UR5, 0xfffffffc, URZ, 0xc0, !UPT ;  /* 0xfffffffc05057892 */ /* 0x000fc8000f8ec03f */
[----:B------:R-:W-:-:S03]  /*00f0*/  UIADD3 UR8, UR4, -UR5, URZ ;  /* 0x8000000504087290 */ /* 0x000fc6000fffe03f */
[----:B------:R-:W-:Y:S09]  /*0100*/  @P0 BRA `(.L_x_1) ;  /* 0x0000000000200947 */ /* 0x000ff20003800000 */
[----:B------:R-:W-:Y:S02]  /*0110*/  ULDC.64 UR4, c[0x0][0x198] ;  /* 0x0000660000047ab9 */ /* 0x000fe40000000a00 */
[----:B------:R-:W-:Y:S02]  /*0120*/  UIADD3 UR10, UP0, UR4, 0xf0, URZ ;  /* 0x000000f0040a7890 */ /* 0x000fe4000ff1e03f */
[----:B------:R-:W-:Y:S02]  /*0130*/  UIADD3 UR4, UP1, UR4, 0x1f0, URZ ;  /* 0x000001f004047890 */ /* 0x000fe4000ff3e03f */
[----:B------:R-:W-:Y:S02]  /*0140*/  UIADD3.X UR11, URZ, UR5, URZ, UP0, !UPT ;  /* 0x000000053f0b7290 */ /* 0x000fe400087fe43f */
[----:B------:R-:W-:-:S07]  /*0150*/  UIADD3.X UR5, URZ, UR5, URZ, UP1, !UPT ;  /* 0x000000053f057290 */ /* 0x000fce0008ffe43f */
[----:B------:R0:W-:Y:S02]  /*0160*/  UTMACCTL.PF [UR10] ;  /* 0x000000000a0079b9 */ /* 0x0001e40008040000 */
[----:B------:R0:W-:Y:S02]  /*0170*/  UTMACCTL.PF [UR4] ;  /* 0x00000000040079b9 */ /* 0x0001e40008040000 */
[----:B0-----:R-:W-:Y:S01]  /*0180*/  NOP ;  /* 0x0000000000007918 */ /* 0x001fe20000000000 */
.L_x_1:
[----:B------:R-:W-:Y:S05]  /*0190*/  BSYNC B0 ;  /* 0x0000000000007941 */ /* 0x000fea0003800000 */
.L_x_0:
[----:B------:R-:W0:Y:S01]  /*01a0*/  SHFL.IDX PT, R2, R0, RZ, 0x1f ;  /* 0x00001fff00027589 */ /* 0x000e2200000e0000 */
[----:B------:R-:W-:Y:S01]  /*01b0*/  UISETP.NE.AND UP0, UPT, UR8, 0x3, UPT ;  /* 0x000000030800788c */ /* 0x000fe2000bf05270 */
[----:B------:R-:W-:Y:S01]  /*01c0*/  ISETP.NE.AND P1, PT, RZ, UR6, PT ;  /* 0x00000006ff007c0c */ /* 0x000fe2000bf25270 */
[----:B------:R-:W-:Y:S02]  /*01d0*/  UIADD3 UR10, UR6, -0x1, URZ ;  /* 0xffffffff060a7890 */ /* 0x000fe4000fffe03f */
[----:B------:R-:W-:Y:S02]  /*01e0*/  UISETP.EQ.OR UP0, UPT, UR8, URZ, !UP0 ;  /* 0x0000003f0800728c */ /* 0x000fe4000c702670 */
[----:B------:R-:W-:Y:S02]  /*01f0*/  UISETP.GE.U32.AND UP1, UPT, UR10, 0x2, UPT ;  /* 0x000000020a00788c */ /* 0x000fe4000bf26070 */
[----:B------:R-:W-:-:S04]  /*0200*/  UISETP.EQ.AND UP0, UPT, UR6, URZ, UP0 ;  /* 0x0000003f0600728c */ /* 0x000fc80008702270 */
[----:B------:R-:W-:-:S04]  /*0210*/  USEL UR13, URZ, 0x1, !UP0 ;  /* 0x000000013f0d7887 */ /* 0x000fc8000c000000 */
[----:B------:R-:W-:Y:S01]  /*0220*/  USEL UR13, UR13, 0x2, UP1 ;  /* 0x000000020d0d7887 */ /* 0x000fe20008800000 */
[----:B0-----:R-:W-:-:S13]  /*0230*/  ISETP.NE.AND P0, PT, R2, RZ, PT ;  /* 0x000000ff0200720c */ /* 0x001fda0003f05270 */
[----:B------:R-:W-:Y:S05]  /*0240*/  @P0 BRA `(.L_x_2) ;  /* 0x0000000000480947 */ /* 0x000fea0003800000 */
[----:B------:R-:W0:Y:S01]  /*0250*/  S2UR UR9, SR_CgaCtaId ;  /* 0x00000000000979c3 */ /* 0x000e220000008800 */
[----:B------:R-:W-:Y:S01]  /*0260*/  UMOV UR4, 0x400 ;  /* 0x0000040000047882 */ /* 0x000fe20000000000 */
[----:B------:R-:W-:Y:S01]  /*0270*/  UMOV UR5, 0x1 ;  /* 0x0000000100057882 */ /* 0x000fe20000000000 */
[----:B------:R-:W-:Y:S01]  /*0280*/  UMOV UR6, 0x100 ;  /* 0x0000010000067882 */ /* 0x000fe20000000000 */
[----:B------:R-:W-:Y:S01]  /*0290*/  ELECT P0, URZ, PT ;  /* 0x00000000003f782f */ /* 0x000fe20003800000 */
[----:B------:R-:W-:-:S04]  /*02a0*/  UIADD3 UR6, -UR6, 0x100000, URZ ;  /* 0x0010000006067890 */ /* 0x000fc8000fffe13f */
[----:B------:R-:W-:Y:S02]  /*02b0*/  USHF.L.U32 UR7, UR6, 0xb, URZ ;  /* 0x0000000b06077899 */ /* 0x000fe4000800063f */
[----:B------:R-:W-:Y:S02]  /*02c0*/  USHF.L.U32 UR6, UR6, 0x1, URZ ;  /* 0x0000000106067899 */ /* 0x000fe4000800063f */
[----:B0-----:R-:W-:Y:S02]  /*02d0*/  ULEA UR9, UR9, UR4, 0x18 ;  /* 0x0000000409097291 */ /* 0x001fe4000f8ec03f */
[----:B------:R-:W-:-:S04]  /*02e0*/  UIADD3 UR4, -UR5, 0x100000, URZ ;  /* 0x0010000005047890 */ /* 0x000fc8000fffe13f */
[----:B------:R-:W-:Y:S02]  /*02f0*/  USHF.L.U32 UR5, UR4, 0xb, URZ ;  /* 0x0000000b04057899 */ /* 0x000fe4000800063f */
[----:B------:R-:W-:Y:S01]  /*0300*/  USHF.L.U32 UR4, UR4, 0x1, URZ ;  /* 0x0000000104047899 */ /* 0x000fe2000800063f */
[----:B------:R-:W0:Y:S11]  /*0310*/  FENCE.VIEW.ASYNC.S ;  /* 0x00000000000073c6 */ /* 0x000e360000000000 */
[----:B0-----:R0:W1:Y:S01]  /*0320*/  SYNCS.EXCH.64 URZ, [UR9], UR4 ;  /* 0x00000004093f75b2 */ /* 0x0010620008000100 */
[----:B------:R0:W2:Y:S01]  /*0330*/  SYNCS.EXCH.64 URZ, [UR9+0x10], UR6 ;  /* 0x00001006093f75b2 */ /* 0x0000a20008000100 */
[----:B------:R0:W3:Y:S01]  /*0340*/  SYNCS.EXCH.64 URZ, [UR9+0x8], UR4 ;  /* 0x00000804093f75b2 */ /* 0x0000e20008000100 */
[----:B------:R0:W4:Y:S01]  /*0350*/  SYNCS.EXCH.64 URZ, [UR9+0x18], UR6 ;  /* 0x00001806093f75b2 */ /* 0x0001220008000100 */
[----:B------:R-:W-:Y:S01]  /*0360*/  NOP ;  /* 0x0000000000007918 */ /* 0x000fe20000000000 */
.L_x_2:
[----:B------:R-:W5:Y:S01]  /*0370*/  SHFL.IDX PT, R0, R0, RZ, 0x1f ;  /* 0x00001fff00007589 */ /* 0x000f6200000e0000 */
[----:B------:R-:W1:Y:S01]  /*0380*/  LDC R2, c[0x0][0x65c] ;  /* 0x00019700ff027b82 */ /* 0x000e620000000800 */
[----:B------:R-:W-:Y:S01]  /*0390*/  ELECT P0, URZ, PT ;  /* 0x00000000003f782f */ /* 0x000fe20003800000 */
[----:B------:R-:W-:Y:S01]  /*03a0*/  IMAD.MOV.U32 R3, RZ, RZ, RZ ;  /* 0x000000ffff037224 */ /* 0x000fe200078e00ff */
[----:B0-----:R-:W-:Y:S01]  /*03b0*/  UMOV UR4, 0x20 ;  /* 0x0000002000047882 */ /* 0x001fe20000000000 */
[----:B------:R-:W-:Y:S01]  /*03c0*/  NOP ;  /* 0x0000000000007918 */ /* 0x000fe20000000000 */
[----:B------:R-:W-:Y:S01]  /*03d0*/  NOP ;  /* 0x0000000000007918 */ /* 0x000fe20000000000 */
[----:B-----5:R-:W-:Y:S02]  /*03e0*/  ISETP.NE.OR P0, PT, R0, RZ, !P0 ;  /* 0x000000ff0000720c */ /* 0x020fe40004705670 */
[----:B-1----:R-:W-:Y:S01]  /*03f0*/  ISETP.NE.AND P3, PT, R2, 0x1, PT ;  /* 0x000000010200780c */ /* 0x002fe20003f65270 */
[----:B------:R-:W0:Y:S01]  /*0400*/  S2R R0, SR_CTAID.Y ;  /* 0x0000000000007919 */ /* 0x000e220000002600 */
[----:B------:R-:W1:Y:S09]  /*0410*/  S2R R2, SR_CTAID.X ;  /* 0x0000000000027919 */ /* 0x000e720000002500 */
[----:B------:R-:W-:Y:S01]  /*0420*/  VOTEU.ALL UP0, P0 ;  /* 0x00000000003f7886 */ /* 0x000fe20000000000 */
[----:B------:R-:W-:Y:S01]  /*0430*/  VOTEU.ALL UP1, P0 ;  /* 0x00000000003f7886 */ /* 0x000fe20000020000 */
[----:B------:R-:W1:Y:S01]  /*0440*/  @P3 LDC R7, c[0x0][0x10] ;  /* 0x00000400ff073b82 */ /* 0x000e620000000800 */
[----:B------:R-:W-:-:S02]  /*0450*/  @P3 IMAD.MOV.U32 R5, RZ, RZ, RZ ;  /* 0x000000ffff053224 */ /* 0x000fc400078e00ff */
[----:B------:R-:W-:Y:S01]  /*0460*/  @P3 IMAD.MOV.U32 R11, RZ, RZ, RZ ;  /* 0x000000ffff0b3224 */ /* 0x000fe200078e00ff */
[----:B------:R-:W-:Y:S01]  /*0470*/  @!UP0 UMOV UR6, 0x400 ;  /* 0x0000040000068882 */ /* 0x000fe20000000000 */
[----:B------:R-:W-:-:S04]  /*0480*/  @!UP0 UIADD3 UR4, -UR4, 0x100000, URZ ;  /* 0x0010000004048890 */ /* 0x000fc8000fffe13f */
[----:B------:R-:W-:Y:S02]  /*0490*/  @!UP0 USHF.L.U32 UR5, UR4, 0xb, URZ ;  /* 0x0000000b04058899 */ /* 0x000fe4000800063f */
[----:B------:R-:W-:Y:S01]  /*04a0*/  @!UP0 USHF.L.U32 UR4, UR4, 0x1, URZ ;  /* 0x0000000104048899 */ /* 0x000fe2000800063f */
[----:B------:R-:W5:Y:S08]  /*04b0*/  @!P3 LDC R9, c[0x0][0xc] ;  /* 0x00000300ff09bb82 */ /* 0x000f700000000800 */
[----:B------:R-:W2:Y:S01]  /*04c0*/  @!UP0 S2UR UR7, SR_CgaCtaId ;  /* 0x00000000000789c3 */ /* 0x000ea20000008800 */
[----:B0-----:R-:W-:-:S04]  /*04d0*/  @P3 IMAD.MOV.U32 R4, RZ, RZ, R0 ;  /* 0x000000ffff043224 */ /* 0x001fc800078e0000 */
[----:B-1----:R-:W-:-:S04]  /*04e0*/  @P3 IMAD.WIDE.U32 R6, R2, R7, R4 ;  /* 0x0000000702063225 */ /* 0x002fc800078e0004 */
[----:B------:R-:W-:Y:S02]  /*04f0*/  @P3 IMAD.MOV.U32 R16, RZ, RZ, R6 ;  /* 0x000000ffff103224 */ /* 0x000fe400078e0006 */
[----:B------:R-:W-:Y:S02]  /*0500*/  @P3 IMAD.IADD R17, R7, 0x1, R11 ;  /* 0x0000000107113824 */ /* 0x000fe400078e020b */
[----:B-----5:R-:W-:-:S04]  /*0510*/  @!P3 IMAD.WIDE.U32 R4, R9, R0, R2 ;  /* 0x000000000904b225 */ /* 0x020fc800078e0002 */
[----:B------:R-:W-:Y:S02]  /*0520*/  @!P3 IMAD.MOV.U32 R16, RZ, RZ, R4 ;  /* 0x000000ffff10b224 */ /* 0x000fe400078e0004 */
[----:B------:R-:W-:Y:S01]  /*0530*/  @!P3 IMAD.MOV.U32 R17, RZ, RZ, R5 ;  /* 0x000000ffff11b224 */ /* 0x000fe200078e0005 */
[----:B--2---:R-:W-:Y:S02]  /*0540*/  @!UP0 ULEA UR6, UR7, UR6, 0x18 ;  /* 0x0000000607068291 */ /* 0x004fe4000f8ec03f */
[----:B------:R0:W-:Y:S01]  /*0550*/  STL [R1+0x74], R16 ;  /* 0x0000741001007387 */ /* 0x0001e20000100800 */
[----:B------:R-:W-:-:S03]  /*0560*/  VOTEU.ALL UP0, P0 ;  /* 0x00000000003f7886 */ /* 0x000fc60000000000 */
[----:B------:R0:W-:Y:S04]  /*0570*/  STL [R1+0x70], R17 ;  /* 0x0000701101007387 */ /* 0x0001e80000100800 */
[----:B------:R-:W1:Y:S02]  /*0580*/  FENCE.VIEW.ASYNC.S ;  /* 0x00000000000073c6 */ /* 0x000e640000000000 */
[----:B-1----:R0:W3:Y:S01]  /*0590*/  @!UP0 SYNCS.EXCH.64 URZ, [UR6+0x30], UR4 ;  /* 0x00003004063f85b2 */ /* 0x0020e20008000100 */
[----:B------:R0:W3:Y:S01]  /*05a0*/  @!UP1 SYNCS.EXCH.64 URZ, [UR6+0x38], UR4 ;  /* 0x00003804063f95b2 */ /* 0x0000e20008000100 */
[----:B------:R-:W-:Y:S01]  /*05b0*/  NOP ;  /* 0x0000000000007918 */ /* 0x000fe20000000000 */
[----:B---34-:R-:W-:Y:S06]  /*05c0*/  BAR.SYNC.DEFER_BLOCKING 0x0 ;  /* 0x0000000000007b1d */ /* 0x018fec0000010000 */
[----:B0-----:R-:W-:Y:S05]  /*05d0*/  @!P1 BRA `(.L_x_3) ;  /* 0x000000e000d49947 */ /* 0x001fea0003800000 */
[----:B------:R-:W-:-:S06]  /*05e0*/  UISETP.GT.U32.AND UP0, UPT, UR10, 0x1, UPT ;  /* 0x000000010a00788c */ /* 0x000fcc000bf04070 */
[----:B------:R-:W-:-:S13]  /*05f0*/  PLOP3.LUT P0, PT, PT, PT, UP0, 0x80, 0x0 ;  /* 0x000000000000781c */ /* 0x000fda0003f0f008 */
[----:B------:R-:W-:Y:S05]  /*0600*/  @P0 EXIT ;  /* 0x000000000000094d */ /* 0x000fea0003800000 */
[----:B------:R-:W-:Y:S01]  /*0610*/  IMAD.MOV.U32 R6, RZ, RZ, -0x1 ;  /* 0xffffffffff067424 */ /* 0x000fe200078e00ff */
[----:B------:R-:W-:Y:S01]  /*0620*/  ULDC.64 UR4, c[0x0][0x650] ;  /* 0x0001940000047ab9 */ /* 0x000fe20000000a00 */
[----:B------:R-:W-:Y:S01]  /*0630*/  IMAD.MOV.U32 R5, RZ, RZ, -0x1 ;  /* 0xffffffffff057424 */ /* 0x000fe200078e00ff */
[----:B------:R-:W-:Y:S01]  /*0640*/  ISETP.GE.U32.AND P0, PT, R16, UR4, PT ;  /* 0x0000000410007c0c */ /* 0x000fe2000bf06070 */
[----:B------:R-:W-:Y:S01]  /*0650*/  UMOV UR24, 0xffffffff ;  /* 0xffffffff00187882 */ /* 0x000fe20000000000 */
[----:B------:R0:W-:Y:S01]  /*0660*/  STL [R1+0x7c], R6 ;  /* 0x00007c0601007387 */ /* 0x0001e20000100800 */
[----:B------:R-:W-:Y:S02]  /*0670*/  PRMT R4, RZ, 0x7610, R4 ;  /* 0x00007610ff047816 */ /* 0x000fe40000000004 */
[----:B------:R-:W-:Y:S01]  /*0680*/  ISETP.GE.U32.AND.EX P0, PT, R17, UR5, PT, P0 ;  /* 0x0000000511007c0c */ /* 0x000fe2000bf06100 */
[----:B------:R0:W-:-:S12]  /*0690*/  STL [R1+0x78], R5 ;  /* 0x0000780501007387 */ /* 0x0001d80000100800 */
[----:B0-----:R-:W-:Y:S05]  /*06a0*/  @P0 BRA `(.L_x_4) ;  /* 0x0000000400680947 */ /* 0x001fea0003800000 */
[----:B------:R-:W0:Y:S01]  /*06b0*/  LDC.64 R12, c[0x0][0x628] ;  /* 0x00018a00ff0c7b82 */ /* 0x000e220000000a00 */
[----:B------:R-:W-:Y:S02]  /*06c0*/  IMAD.MOV.U32 R4, RZ, RZ, R16 ;  /* 0x000000ffff047224 */ /* 0x000fe400078e0010 */
[----:B------:R-:W-:-:S05]  /*06d0*/  IMAD.MOV.U32 R5, RZ, RZ, R17 ;  /* 0x000000ffff057224 */ /* 0x000fca00078e0011 */
[----:B------:R-:W1:Y:S08]  /*06e0*/  LDC R10, c[0x0][0x630] ;  /* 0x00018c00ff0a7b82 */ /* 0x000e700000000800 */
[----:B------:R-:W2:Y:S01]  /*06f0*/  LDC.64 R14, c[0x0][0x620] ;  /* 0x00018800ff0e7b82 */ /* 0x000ea20000000a00 */
[----:B0-----:R-:W-:-:S04]  /*0700*/  ISETP.NE.U32.AND P0, PT, R12, RZ, PT ;  /* 0x000000ff0c00720c */ /* 0x001fc80003f05070 */
[----:B------:R-:W-:-:S13]  /*0710*/  ISETP.NE.AND.EX P0, PT, R13, RZ, PT, P0 ;  /* 0x000000ff0d00720c */ /* 0x000fda0003f05300 */
[----:B-12---:R-:W-:Y:S05]  /*0720*/  @!P0 BRA `(.L_x_5) ;  /* 0x0000000000288947 */ /* 0x006fea0003800000 */
[----:B------:R-:W0:Y:S02]  /*0730*/  LDC R9, c[0x0][0x634] ;  /* 0x00018d00ff097b82 */ /* 0x000e240000000800 */
[----:B0-----:R-:W-:-:S05]  /*0740*/  IADD3 R9, P0, R16, R9, RZ ;  /* 0x0000000910097210 */ /* 0x001fca0007f1e0ff */
[----:B------:R-:W-:-:S04]  /*0750*/  IMAD.X R11, RZ, RZ, R17, P0 ;  /* 0x000000ffff0b7224 */ /* 0x000fc800000e0611 */
[----:B------:R-:W-:-:S04]  /*0760*/  IMAD.WIDE.U32 R4, R11, R12, RZ ;  /* 0x0000000c0b047225 */ /* 0x000fc800078e00ff */
[----:B------:R-:W-:-:S04]  /*0770*/  IMAD.WIDE.U32 R6, P0, R9, R13, R4 ;  /* 0x0000000d09067225 */ /* 0x000fc80007800004 */
[----:B------:R-:W-:-:S04]  /*0780*/  IMAD.WIDE.U32 R4, R9, R12, RZ ;  /* 0x0000000c09047225 */ /* 0x000fc800078e00ff */
[----:B------:R-:W-:Y:S01]  /*0790*/  IMAD.X R9, RZ, RZ, RZ, P0 ;  /* 0x000000ffff097224 */ /* 0x000fe200000e06ff */
[----:B------:R-:W-:Y:S01]  /*07a0*/  IADD3 RZ, P0, R5, R6, RZ ;  /* 0x0000000605ff7210 */ /* 0x000fe20007f1e0ff */
[----:B------:R-:W-:-:S04]  /*07b0*/  IMAD.MOV.U32 R8, RZ, RZ, R7 ;  /* 0x000000ffff087224 */ /* 0x000fc800078e0007 */
[----:B------:R-:W-:-:S08]  /*07c0*/  IMAD.WIDE.U32.X R4, R11, R13, R8, P0 ;  /* 0x0000000d0b047225 */ /* 0x000fd000000e0408 */
.L_x_5:
[-CC-:B------:R-:W-:Y:S01]  /*07d0*/  SHF.R.U64 R24, R4, R10.reuse, R5.reuse ;  /* 0x0000000a04187219 */ /* 0x180fe20000001205 */
[----:B------:R-:W0:Y:S01]  /*07e0*/  LDC R8, c[0x0][0x618] ;  /* 0x00018600ff087b82 */ /* 0x000e220000000800 */
[----:B------:R-:W-:Y:S01]  /*07f0*/  SHF.R.U32.HI R4, RZ, R10, R5 ;  /* 0x0000000aff047219 */ /* 0x000fe20000011605 */
[----:B------:R-:W-:Y:S01]  /*0800*/  ULDC UR4, c[0x0][0x150] ;  /* 0x0000540000047ab9 */ /* 0x000fe20000000800 */
[----:B------:R-:W-:Y:S01]  /*0810*/  IADD3 R9, P0, RZ, -R24, RZ ;  /* 0x80000018ff097210 */ /* 0x000fe20007f1e0ff */
[----:B------:R-:W-:Y:S01]  /*0820*/  IMAD.MOV.U32 R5, RZ, RZ, R17 ;  /* 0x000000ffff057224 */ /* 0x000fe200078e0011 */
[----:B------:R-:W-:-:S03]  /*0830*/  I2FP.F32.U32 R3, R2 ;  /* 0x0000000200037245 */ /* 0x000fc60000201000 */
[----:B------:R-:W1:Y:S01]  /*0840*/  LDC.64 R18, c[0x0][0x640] ;  /* 0x00019000ff127b82 */ /* 0x000e620000000a00 */
[----:B------:R-:W-:Y:S02]  /*0850*/  IMAD.X R11, RZ, RZ, ~R4, P0 ;  /* 0x000000ffff0b7224 */ /* 0x000fe400000e0e04 */
[----:B------:R-:W-:Y:S01]  /*0860*/  FMUL R3, R3, UR4 ;  /* 0x0000000403037c20 */ /* 0x000fe20008400000 */
[----:B------:R-:W-:Y:S01]  /*0870*/  IMAD.MOV.U32 R4, RZ, RZ, R16 ;  /* 0x000000ffff047224 */ /* 0x000fe200078e0010 */
[----:B------:R-:W-:Y:S01]  /*0880*/  ULDC UR4, c[0x0][0x154] ;  /* 0x0000550000047ab9 */ /* 0x000fe20000000800 */
[-C--:B------:R-:W-:Y:S02]  /*0890*/  IMAD R6, R11, R14.reuse, RZ ;  /* 0x0000000e0b067224 */ /* 0x080fe400078e02ff */
[C---:B------:R-:W-:Y:S01]  /*08a0*/  IMAD.WIDE.U32 R4, R9.reuse, R14, R4 ;  /* 0x0000000e09047225 */ /* 0x040fe200078e0004 */
[----:B------:R-:W2:Y:S01]  /*08b0*/  LDC R10, c[0x0][0x608] ;  /* 0x00018200ff0a7b82 */ /* 0x000ea20000000800 */
[----:B------:R-:W3:Y:S02]  /*08c0*/  F2I.U32.TRUNC.NTZ R3, R3 ;  /* 0x0000000300037305 */ /* 0x000ee4000020f000 */
[----:B------:R-:W-:-:S04]  /*08d0*/  IMAD R9, R9, R15, R6 ;  /* 0x0000000f09097224 */ /* 0x000fc800078e0206 */
[----:B------:R-:W-:Y:S01]  /*08e0*/  IMAD.IADD R5, R5, 0x1, R9 ;  /* 0x0000000105057824 */ /* 0x000fe200078e0209 */
[----:B------:R-:W4:Y:S01]  /*08f0*/  LDC R7, c[0x0][0x144] ;  /* 0x00005100ff077b82 */ /* 0x000f220000000800 */
[----:B------:R-:W-:-:S03]  /*0900*/  IMAD.MOV.U32 R9, RZ, RZ, 0x1 ;  /* 0x00000001ff097424 */ /* 0x000fc600078e00ff */
[----:B0-----:R-:W-:Y:S02]  /*0910*/  SHF.R.U64 R12, R4, R8, R5 ;  /* 0x00000008040c7219 */ /* 0x001fe40000001205 */
[----:B------:R-:W-:Y:S02]  /*0920*/  I2FP.F32.U32 R4, R0 ;  /* 0x0000000000047245 */ /* 0x000fe40000201000 */
[----:B------:R-:W0:Y:S01]  /*0930*/  LDC R14, c[0x0][0x658] ;  /* 0x00019600ff0e7b82 */ /* 0x000e220000000800 */
[----:B-1----:R-:W-:Y:S01]  /*0940*/  ISETP.NE.U32.AND P0, PT, R18, RZ, PT ;  /* 0x000000ff1200720c */ /* 0x002fe20003f05070 */
[----:B---3--:R-:W-:Y:S02]  /*0950*/  IMAD.MOV R6, RZ, RZ, -R3 ;  /* 0x000000ffff067224 */ /* 0x008fe400078e0a03 */
[----:B------:R-:W-:Y:S01]  /*0960*/  FMUL R4, R4, UR4 ;  /* 0x0000000404047c20 */ /* 0x000fe20008400000 */
[----:B------:R-:W-:Y:S01]  /*0970*/  SHF.R.U32.HI R3, RZ, R8, R5 ;  /* 0x00000008ff037219 */ /* 0x000fe20000011605 */
[----:B------:R-:W-:Y:S01]  /*0980*/  IMAD.MOV.U32 R5, RZ, RZ, -0x1 ;  /* 0xffffffffff057424 */ /* 0x000fe200078e00ff */
[----:B------:R-:W-:Y:S01]  /*0990*/  ISETP.NE.AND.EX P0, PT, R19, RZ, PT, P0 ;  /* 0x000000ff1300720c */ /* 0x000fe20003f05300 */
[----:B------:R1:W3:Y:S01]  /*09a0*/  F2I.U32.TRUNC.NTZ R11, R4 ;  /* 0x00000004000b7305 */ /* 0x0002e2000020f000 */
[----:B------:R-:W1:Y:S01]  /*09b0*/  LDC R13, c[0x0][0x148] ;  /* 0x00005200ff0d7b82 */ /* 0x000e620000000800 */
[----:B--2---:R-:W-:-:S02]  /*09c0*/  SHF.R.U64 R23, R12, R10, R3 ;  /* 0x0000000a0c177219 */ /* 0x004fc40000001203 */
[----:B------:R-:W-:-:S05]  /*09d0*/  SHF.R.U32.HI R3, RZ, R10, R3 ;  /* 0x0000000aff037219 */ /* 0x000fca0000011603 */
[----:B------:R-:W2:Y:S01]  /*09e0*/  LDC R17, c[0x0][0x600] ;  /* 0x00018000ff117b82 */ /* 0x000ea20000000800 */
[----:B----4-:R-:W-:-:S07]  /*09f0*/  IMAD R8, R7, R6, R2 ;  /* 0x0000000607087224 */ /* 0x010fce00078e0202 */
[----:B------:R-:W4:Y:S01]  /*0a00*/  LDC R16, c[0x0][0x648] ;  /* 0x00019200ff107b82 */ /* 0x000f220000000800 */
[-C--:B0-----:R-:W-:Y:S02]  /*0a10*/  SHF.L.U32 R2, R5, R14.reuse, RZ ;  /* 0x0000000e05027219 */ /* 0x081fe400000006ff */
[--C-:B------:R-:W-:Y:S02]  /*0a20*/  SHF.R.U64 R22, R23, R14, R3.reuse ;  /* 0x0000000e17167219 */ /* 0x100fe40000001203 */
[----:B------:R-:W-:Y:S02]  /*0a30*/  LOP3.LUT R10, RZ, R2, RZ, 0x33, !PT ;  /* 0x00000002ff0a7212 */ /* 0x000fe400078e33ff */
[-C--:B------:R-:W-:Y:S01]  /*0a40*/  SHF.R.U32.HI R3, RZ, R14.reuse, R3 ;  /* 0x0000000eff037219 */ /* 0x080fe20000011603 */
[----:B------:R-:W0:Y:S01]  /*0a50*/  LDC R21, c[0x0][0x638] ;  /* 0x00018e00ff157b82 */ /* 0x000e220000000800 */
[----:B------:R-:W-:Y:S01]  /*0a60*/  SHF.L.U32 R9, R9, R14, RZ ;  /* 0x0000000e09097219 */ /* 0x000fe200000006ff */
[----:B------:R-:W-:-:S06]  /*0a70*/  IMAD.MOV.U32 R2, RZ, RZ, R22 ;  /* 0x000000ffff027224 */ /* 0x000fcc00078e0016 */
[----:B------:R-:W0:Y:S01]  /*0a80*/  LDC R20, c[0x0][0x610] ;  /* 0x00018400ff147b82 */ /* 0x000e220000000800 */
[----:B-1-3--:R-:W-:Y:S05]  /*0a90*/  @!P0 BRA `(.L_x_6) ;  /* 0x0000000000288947 */ /* 0x00afea0003800000 */
[----:B------:R-:W1:Y:S02]  /*0aa0*/  LDC R7, c[0x0][0x64c] ;  /* 0x00019300ff077b82 */ /* 0x000e640000000800 */
[----:B-1----:R-:W-:-:S05]  /*0ab0*/  IADD3 R7, P0, R22, R7, RZ ;  /* 0x0000000716077210 */ /* 0x002fca0007f1e0ff */
        /* <DEDUP_REMOVED lines=8> */
.L_x_6:
[----:B----4-:R-:W-:Y:S01]  /*0b40*/  SHF.R.U64 R2, R2, R16, R3 ;  /* 0x0000001002027219 */ /* 0x010fe20000001203 */
[----:B--2---:R-:W-:Y:S01]  /*0b50*/  VIADD R3, R17, 0xffffffff ;  /* 0xffffffff11037836 */ /* 0x004fe20000000000 */
[----:B------:R-:W-:Y:S01]  /*0b60*/  LOP3.LUT R10, R23, R10, RZ, 0xc0, !PT ;  /* 0x0000000a170a7212 */ /* 0x000fe200078ec0ff */
[----:B------:R-:W-:Y:S01]  /*0b70*/  IMAD.MOV R11, RZ, RZ, -R11 ;  /* 0x000000ffff0b7224 */ /* 0x000fe200078e0a0b */
[----:B------:R-:W-:Y:S01]  /*0b80*/  R2UR UR24, R24 ;  /* 0x00000000181872ca */ /* 0x000fe200000e0000 */
[----:B------:R-:W-:Y:S01]  /*0b90*/  IMAD.MOV R4, RZ, RZ, -R2 ;  /* 0x000000ffff047224 */ /* 0x000fe200078e0a02 */
[----:B------:R-:W-:Y:S01]  /*0ba0*/  LOP3.LUT R3, R12, R3, RZ, 0xc0, !PT ;  /* 0x000000030c037212 */ /* 0x000fe200078ec0ff */
[----:B------:R-:W-:Y:S02]  /*0bb0*/  @P3 IMAD R8, R13, R11, R0 ;  /* 0x0000000b0d083224 */ /* 0x000fe400078e0200 */
[----:B------:R-:W-:Y:S02]  /*0bc0*/  IMAD R9, R9, R2, R10 ;  /* 0x0000000209097224 */ /* 0x000fe400078e020a */
[----:B0-----:R-:W-:-:S02]  /*0bd0*/  IMAD R0, R4, R21, R22 ;  /* 0x0000001504007224 */ /* 0x001fc400078e0216 */
[----:B------:R-:W-:Y:S02]  /*0be0*/  IMAD R8, R9, R20, R8 ;  /* 0x0000001409087224 */ /* 0x000fe400078e0208 */
[----:B------:R-:W-:Y:S02]  /*0bf0*/  IMAD R3, R0, R17, R3 ;  /* 0x0000001100037224 */ /* 0x000fe400078e0203 */
[----:B------:R-:W-:-:S03]  /*0c00*/  IMAD.MOV.U32 R4, RZ, RZ, 0x1 ;  /* 0x00000001ff047424 */ /* 0x000fc600078e00ff */
[----:B------:R-:W-:Y:S02]  /*0c10*/  SEL R2, R3, R8, !P3 ;  /* 0x0000000803027207 */ /* 0x000fe40005800000 */
[----:B------:R-:W-:-:S03]  /*0c20*/  SEL R0, R8, R3, !P3 ;  /* 0x0000000308007207 */ /* 0x000fc60005800000 */
[----:B------:R0:W-:Y:S04]  /*0c30*/  STL [R1+0x78], R2 ;  /* 0x0000780201007387 */ /* 0x0001e80000100800 */
[----:B------:R0:W-:Y:S02]  /*0c40*/  STL [R1+0x7c], R0 ;  /* 0x00007c0001007387 */ /* 0x0001e40000100800 */
.L_x_4:
[----:B------:R-:W-:-:S08]  /*0c50*/  NOP ;  /* 0x0000000000007918 */ /* 0x000fd00000000000 */
[----:B------:R-:W1:Y:S02]  /*0c60*/  USETMAXREG.TRY_ALLOC.CTAPOOL UP0, 0xe8 ;  /* 0x000000e8000079c8 */ /* 0x000e640008000600 */
[----:B-1----:R-:W-:-:S13]  /*0c70*/  PLOP3.LUT P0, PT, PT, PT, UP0, 0x80, 0x0 ;  /* 0x000000000000781c */ /* 0x002fda0003f0f008 */
[----:B------:R-:W-:Y:S05]  /*0c80*/  @!P0 BRA `(.L_x_4) ;  /* 0xfffffffc00f08947 */ /* 0x000fea000383ffff */
[----:B------:R-:W-:Y:S01]  /*0c90*/  ULDC.64 UR4, c[0x0][0x598] ;  /* 0x0001660000047ab9 */ /* 0x000fe20000000a00 */
[----:B------:R-:W-:Y:S01]  /*0ca0*/  ULDC.64 UR20, c[0x0][0x208] ;  /* 0x0000820000147ab9 */ /* 0x000fe20000000a00 */
[----:B------:R-:W-:-:S04]  /*0cb0*/  ISETP.NE.U32.AND P0, PT, RZ, UR4, PT ;  /* 0x00000004ff007c0c */ /* 0x000fc8000bf05070 */
[----:B------:R-:W-:-:S13]  /*0cc0*/  ISETP.NE.AND.EX P0, PT, RZ, UR5, PT, P0 ;  /* 0x00000005ff007c0c */ /* 0x000fda000bf05300 */
[----:B------:R-:W-:Y:S05]  /*0cd0*/  @!P0 BRA `(.L_x_7) ;  /* 0x0000000000208947 */ /* 0x000fea0003800000 */
[----:B0-----:R-:W0:Y:S02]  /*0ce0*/  LDC.64 R2, c[0x0][0x598] ;  /* 0x00016600ff027b82 */ /* 0x001e240000000a00 */
[----:B0-----:R-:W2:Y:S02]  /*0cf0*/  LDG.E.64 R2, desc[UR20][R2.64] ;  /* 0x0000001402027981 */ /* 0x001ea4000c1e1b00 */
[----:B--2---:R-:W-:-:S04]  /*0d00*/  ISETP.NE.U32.AND P0, PT, R2, RZ, PT ;  /* 0x000000ff0200720c */ /* 0x004fc80003f05070 */
[----:B------:R-:W-:-:S13]  /*0d10*/  ISETP.NE.AND.EX P0, PT, R3, RZ, PT, P0 ;  /* 0x000000ff0300720c */ /* 0x000fda0003f05300 */
[----:B------:R-:W-:Y:S05]  /*0d20*/  @!P0 BRA `(.L_x_7) ;  /* 0x00000000000c8947 */ /* 0x000fea0003800000 */
[----:B------:R-:W2:Y:S02]  /*0d30*/  LD.E R2, desc[UR20][R2.64] ;  /* 0x0000001402027980 */ /* 0x000ea4000c101900 */
[----:B--2---:R-:W-:Y:S01]  /*0d40*/  R2UR UR22, R2 ;  /* 0x00000000021672ca */ /* 0x004fe200000e0000 */
[----:B------:R-:W-:-:S14]  /*0d50*/  BRA `(.L_x_8) ;  /* 0x0000000000247947 */ /* 0x000fdc0003800000 */
.L_x_7:
[----:B------:R-:W-:Y:S02]  /*0d60*/  ULDC.64 UR4, c[0x0][0x588] ;  /* 0x0001620000047ab9 */ /* 0x000fe40000000a00 */
[----:B------:R-:W-:-:S04]  /*0d70*/  ISETP.NE.U32.AND P0, PT, RZ, UR4, PT ;  /* 0x00000004ff007c0c */ /* 0x000fc8000bf05070 */
[----:B------:R-:W-:-:S13]  /*0d80*/  ISETP.NE.AND.EX P0, PT, RZ, UR5, PT, P0 ;  /* 0x00000005ff007c0c */ /* 0x000fda000bf05300 */
[----:B------:R-:W-:Y:S05]  /*0d90*/  @!P0 BRA `(.L_x_9) ;  /* 0x0000000000108947 */ /* 0x000fea0003800000 */
[----:B0-----:R-:W0:Y:S02]  /*0da0*/  LDC.64 R2, c[0x0][0x588] ;  /* 0x00016200ff027b82 */ /* 0x001e240000000a00 */
[----:B0-----:R-:W2:Y:S02]  /*0db0*/  LDG.E R2, desc[UR20][R2.64] ;  /* 0x0000001402027981 */ /* 0x001ea4000c1e1900 */
[----:B--2---:R-:W-:Y:S01]  /*0dc0*/  R2UR UR22, R2 ;  /* 0x00000000021672ca */ /* 0x004fe200000e0000 */
[----:B------:R-:W-:-:S14]  /*0dd0*/  BRA `(.L_x_8) ;  /* 0x0000000000047947 */ /* 0x000fdc0003800000 */
.L_x_9:
[----:B------:R-:W-:-:S05]  /*0de0*/  ULDC UR22, c[0x0][0x580] ;  /* 0x0001600000167ab9 */ /* 0x000fca0000000800 */
.L_x_8:
[----:B------:R-:W-:Y:S02]  /*0df0*/  ULDC.64 UR4, c[0x0][0x5a0] ;  /* 0x0001680000047ab9 */ /* 0x000fe40000000a00 */
        /* <DEDUP_REMOVED lines=11> */
.L_x_10:
        /* <DEDUP_REMOVED lines=8> */
.L_x_12:
[----:B------:R-:W-:-:S05]  /*0f30*/  ULDC UR23, c[0x0][0x584] ;  /* 0x0001610000177ab9 */ /* 0x000fca0000000800 */
.L_x_11:
[----:B------:R-:W-:-:S13]  /*0f40*/  LOP3.LUT P0, RZ, R4, 0xff, RZ, 0xc0, !PT ;  /* 0x000000ff04ff7812 */ /* 0x000fda000780c0ff */
[----:B------:R-:W-:Y:S05]  /*0f50*/  @!P0 EXIT ;  /* 0x000000000000894d */ /* 0x000fea0003800000 */
[----:B------:R-:W-:Y:S01]  /*0f60*/  ULDC UR4, c[0x0][0x28c] ;  /* 0x0000a30000047ab9 */ /* 0x000fe20000000800 */
[----:B------:R-:W-:Y:S02]  /*0f70*/  ULOP3.LUT UR25, UR13, 0x1, URZ, 0xfc, !UPT ;  /* 0x000000010d197892 */ /* 0x000fe4000f8efc3f */
[----:B------:R-:W-:-:S04]  /*0f80*/  UIADD3 UR4, UR4, 0x7f, URZ ;  /* 0x0000007f04047890 */ /* 0x000fc8000fffe03f */
[----:B------:R-:W-:-:S04]  /*0f90*/  USHF.R.S32.HI UR5, URZ, 0x1f, UR4 ;  /* 0x0000001f3f057899 */ /* 0x000fc80008011404 */
[----:B------:R-:W-:-:S03]  /*0fa0*/  ULEA.HI UR5, UR5, UR4, URZ, 0x7 ;  /* 0x0000000405057291 */ /* 0x000fc6000f8f383f */
[----:B------:R-:W-:Y:S01]  /*0fb0*/  UMOV UR4, URZ ;  /* 0x0000003f00047c82 */ /* 0x000fe20008000000 */
[----:B------:R-:W-:-:S03]  /*0fc0*/  USHF.R.S32.HI UR12, URZ, 0x7, UR5 ;  /* 0x000000073f0c7899 */ /* 0x000fc60008011405 */
[----:B------:R-:W-:-:S09]  /*0fd0*/  UMOV UR5, URZ ;  /* 0x0000003f00057c82 */ /* 0x000fd20008000000 */
.L_x_293:
[----:B0-----:R-:W0:Y:S01]  /*0fe0*/  S2R R0, SR_TID.X ;  /* 0x0000000000007919 */ /* 0x001e220000002100 */
[----:B-1----:R-:W1:Y:S01]  /*0ff0*/  S2UR UR11, SR_CgaCtaId ;  /* 0x00000000000b79c3 */ /* 0x002e620000008800 */
[----:B------:R-:W-:Y:S01]  /*1000*/  UMOV UR14, 0x400 ;  /* 0x00000400000e7882 */ /* 0x000fe20000000000 */
[----:B------:R-:W-:Y:S01]  /*1010*/  UMOV UR6, URZ ;  /* 0x0000003f00067c82 */ /* 0x000fe20008000000 */
[----:B------:R-:W-:Y:S01]  /*1020*/  STL [R1+0x6c], RZ ;  /* 0x00006cff01007387 */ /* 0x000fe20000100800 */
[----:B------:R-:W-:Y:S01]  /*1030*/  UMOV UR7, URZ ;  /* 0x0000003f00077c82 */ /* 0x000fe20008000000 */
[----:B------:R-:W-:Y:S01]  /*1040*/  UMOV UR8, URZ ;  /* 0x0000003f00087c82 */ /* 0x000fe20008000000 */
[----:B------:R-:W-:Y:S01]  /*1050*/  UMOV UR16, UR5 ;  /* 0x0000000500107c82 */ /* 0x000fe20008000000 */
[----:B------:R-:W-:Y:S01]  /*1060*/  STL [R1+0x68], RZ ;  /* 0x000068ff01007387 */ /* 0x000fe20000100800 */
[----:B--2---:R-:W2:Y:S01]  /*1070*/  LDC R2, c[0x0][0x28c] ;  /* 0x0000a300ff027b82 */ /* 0x004ea20000000800 */
[----:B------:R-:W-:Y:S01]  /*1080*/  UMOV UR17, UR4 ;  /* 0x0000000400117c82 */ /* 0x000fe20008000000 */
[----:B------:R-:W-:Y:S01]  /*1090*/  CS2R R4, SRZ ;  /* 0x0000000000047805 */ /* 0x000fe2000001ff00 */
[----:B------:R-:W-:Y:S01]  /*10a0*/  STL [R1+0x64], RZ ;  /* 0x000064ff01007387 */ /* 0x000fe20000100800 */
[----:B------:R-:W-:-:S02]  /*10b0*/  CS2R R6, SRZ ;  /* 0x0000000000067805 */ /* 0x000fc4000001ff00 */
[----:B------:R-:W-:Y:S02]  /*10c0*/  CS2R R8, SRZ ;  /* 0x0000000000087805 */ /* 0x000fe4000001ff00 */
[----:B------:R-:W-:Y:S01]  /*10d0*/  CS2R R10, SRZ ;  /* 0x00000000000a7805 */ /* 0x000fe2000001ff00 */
[----:B------:R-:W-:Y:S01]  /*10e0*/  STL [R1+0x60], RZ ;  /* 0x000060ff01007387 */ /* 0x000fe20000100800 */
[----:B------:R-:W-:Y:S02]  /*10f0*/  CS2R R12, SRZ ;  /* 0x00000000000c7805 */ /* 0x000fe4000001ff00 */
[----:B------:R-:W-:Y:S02]  /*1100*/  CS2R R14, SRZ ;  /* 0x00000000000e7805 */ /* 0x000fe4000001ff00 */
[----:B------:R-:W-:Y:S01]  /*1110*/  CS2R R16, SRZ ;  /* 0x0000000000107805 */ /* 0x000fe2000001ff00 */
[----:B------:R-:W-:Y:S01]  /*1120*/  STL [R1+0x5c], RZ ;  /* 0x00005cff01007387 */ /* 0x000fe20000100800 */
[----:B------:R-:W-:-:S02]  /*1130*/  CS2R R18, SRZ ;  /* 0x0000000000127805 */ /* 0x000fc4000001ff00 */
[----:B------:R-:W-:Y:S02]  /*1140*/  CS2R R20, SRZ ;  /* 0x0000000000147805 */ /* 0x000fe4000001ff00 */
[----:B------:R-:W-:Y:S01]  /*1150*/  CS2R R22, SRZ ;  /* 0x0000000000167805 */ /* 0x000fe2000001ff00 */
[----:B------:R-:W-:Y:S01]  /*1160*/  STL [R1+0x58], RZ ;  /* 0x000058ff01007387 */ /* 0x000fe20000100800 */
[----:B-1----:R-:W-:Y:S01]  /*1170*/  ULEA UR14, UR11, UR14, 0x18 ;  /* 0x0000000e0b0e7291 */ /* 0x002fe2000f8ec03f */
[----:B------:R-:W-:Y:S02]  /*1180*/  CS2R R152, SRZ ;  /* 0x0000000000987805 */ /* 0x000fe4000001ff00 */
[----:B------:R-:W-:Y:S01]  /*1190*/  CS2R R154, SRZ ;  /* 0x00000000009a7805 */ /* 0x000fe2000001ff00 */
[----:B------:R-:W-:Y:S01]  /*11a0*/  STL [R1+0x54], RZ ;  /* 0x000054ff01007387 */ /* 0x000fe20000100800 */
[----:B------:R-:W-:Y:S02]  /*11b0*/  CS2R R156, SRZ ;  /* 0x00000000009c7805 */ /* 0x000fe4000001ff00 */
[----:B------:R-:W-:-:S02]  /*11c0*/  CS2R R158, SRZ ;  /* 0x00000000009e7805 */ /* 0x000fc4000001ff00 */
[----:B------:R-:W-:Y:S02]  /*11d0*/  CS2R R160, SRZ ;  /* 0x0000000000a07805 */ /* 0x000fe4000001ff00 */
[----:B0-----:R-:W-:Y:S01]  /*11e0*/  LOP3.LUT R0, R0, 0x80, RZ, 0xc0, !PT ;  /* 0x0000008000007812 */ /* 0x001fe200078ec0ff */
[----:B------:R-:W-:Y:S01]  /*11f0*/  STL [R1+0x50], RZ ;  /* 0x000050ff01007387 */ /* 0x000fe20000100800 */
[----:B--2---:R-:W-:Y:S02]  /*1200*/  ISETP.GE.AND P0, PT, R2, 0x1, PT ;  /* 0x000000010200780c */ /* 0x004fe40003f06270 */
[----:B------:R-:W-:Y:S02]  /*1210*/  CS2R R2, SRZ ;  /* 0x0000000000027805 */ /* 0x000fe4000001ff00 */
[----:B------:R-:W-:Y:S01]  /*1220*/  SHF.R.U32.HI R0, RZ, 0x7, R0 ;  /* 0x00000007ff007819 */ /* 0x000fe20000011600 */
        /* <DEDUP_REMOVED lines=8> */
[----:B------:R-:W0:Y:S01]  /*12b0*/  SHFL.IDX PT, R0, R0, RZ, 0x1f ;  /* 0x00001fff00007589 */ /* 0x000e2200000e0000 */
[----:B------:R-:W-:-:S02]  /*12c0*/  CS2R R174, SRZ ;  /* 0x0000000000ae7805 */ /* 0x000fc4000001ff00 */
[----:B------:R-:W-:Y:S02]  /*12d0*/  CS2R R176, SRZ ;  /* 0x0000000000b07805 */ /* 0x000fe4000001ff00 */
[----:B------:R-:W-:Y:S01]  /*12e0*/  CS2R R178, SRZ ;  /* 0x0000000000b27805 */ /* 0x000fe2000001ff00 */
[----:B------:R1:W-:Y:S01]  /*12f0*/  STL [R1+0x44], RZ ;  /* 0x000044ff01007387 */ /* 0x0003e20000100800 */
[----:B------:R-:W-:Y:S02]  /*1300*/  CS2R R180, SRZ ;  /* 0x0000000000b47805 */ /* 0x000fe4000001ff00 */
[----:B------:R-:W-:Y:S02]  /*1310*/  CS2R R182, SRZ ;  /* 0x0000000000b67805 */ /* 0x000fe4000001ff00 */
[----:B------:R-:W-:Y:S01]  /*1320*/  CS2R R184, SRZ ;  /* 0x0000000000b87805 */ /* 0x000fe2000001ff00 */
[----:B------:R1:W-:Y:S01]  /*1330*/  STL [R1+0x40], RZ ;  /* 0x000040ff01007387 */ /* 0x0003e20000100800 */
        /* <DEDUP_REMOVED lines=14> */
[----:B------:R-:W-:Y:S02]  /*1420*/  CS2R R208, SRZ ;  /* 0x0000000000d07805 */ /* 0x000fe4000001ff00 */
[----:B0-----:R-:W-:Y:S01]  /*1430*/  R2UR UR9, R0 ;  /* 0x00000000000972ca */ /* 0x001fe200000e0000 */
[----:B------:R1:W-:Y:S01]  /*1440*/  STL [R1+0x30], RZ ;  /* 0x000030ff01007387 */ /* 0x0003e20000100800 */
[----:B------:R-:W-:Y:S01]  /*1450*/  IMAD.MOV.U32 R0, RZ, RZ, RZ ;  /* 0x000000ffff007224 */ /* 0x000fe200078e00ff */
[----:B------:R-:W-:-:S02]  /*1460*/  CS2R R210, SRZ ;  /* 0x0000000000d27805 */ /* 0x000fc4000001ff00 */
[----:B------:R-:W-:Y:S01]  /*1470*/  CS2R R212, SRZ ;  /* 0x0000000000d47805 */ /* 0x000fe2000001ff00 */
[----:B------:R1:W-:Y:S01]  /*1480*/  STL [R1+0x2c], RZ ;  /* 0x00002cff01007387 */ /* 0x0003e20000100800 */
[----:B------:R-:W-:Y:S02]  /*1490*/  CS2R R214, SRZ ;  /* 0x0000000000d67805 */ /* 0x000fe4000001ff00 */
[----:B------:R-:W-:Y:S02]  /*14a0*/  CS2R R216, SRZ ;  /* 0x0000000000d87805 */ /* 0x000fe4000001ff00 */
[----:B------:R-:W-:Y:S01]  /*14b0*/  CS2R R218, SRZ ;  /* 0x0000000000da7805 */ /* 0x000fe2000001ff00 */
[----:B------:R1:W-:Y:S01]  /*14c0*/  STL [R1+0x28], RZ ;  /* 0x000028ff01007387 */ /* 0x0003e20000100800 */
[----:B------:R-:W-:Y:S02]  /*14d0*/  CS2R R220, SRZ ;  /* 0x0000000000dc7805 */ /* 0x000fe4000001ff00 */
[----:B------:R-:W-:-:S02]  /*14e0*/  CS2R R222, SRZ ;  /* 0x0000000000de7805 */ /* 0x000fc4000001ff00 */
[----:B------:R-:W-:Y:S01]  /*14f0*/  CS2R R224, SRZ ;  /* 0x0000000000e07805 */ /* 0x000fe2000001ff00 */
[----:B------:R1:W-:Y:S01]  /*1500*/  STL [R1+0x24], RZ ;  /* 0x000024ff01007387 */ /* 0x0003e20000100800 */
[----:B------:R-:W-:Y:S01]  /*1510*/  ULEA.HI UR10, UR9, UR9, URZ, 0x1 ;  /* 0x00000009090a7291 */ /* 0x000fe2000f8f083f */
[----:B------:R-:W-:Y:S01]  /*1520*/  CS2R R226, SRZ ;  /* 0x0000000000e27805 */ /* 0x000fe2000001ff00 */
[----:B------:R-:W-:Y:S01]  /*1530*/  IMAD.MOV.U32 R228, RZ, RZ, RZ ;  /* 0x000000ffffe47224 */ /* 0x000fe200078e00ff */
[----:B------:R1:W-:Y:S01]  /*1540*/  STL [R1+0x20], RZ ;  /* 0x000020ff01007387 */ /* 0x0003e20000100800 */
[----:B------:R-:W-:Y:S01]  /*1550*/  ULOP3.LUT UR10, UR10, 0x7fffe, URZ, 0xc0, !UPT ;  /* 0x0007fffe0a0a7892 */ /* 0x000fe2000f8ec03f */
[----:B------:R-:W-:Y:S02]  /*1560*/  CS2R R24, SRZ ;  /* 0x0000000000187805 */ /* 0x000fe4000001ff00 */
[----:B------:R-:W-:Y:S01]  /*1570*/  CS2R R26, SRZ ;  /* 0x00000000001a7805 */ /* 0x000fe2000001ff00 */
[----:B------:R1:W-:Y:S01]  /*1580*/  STL [R1+0x1c], RZ ;  /* 0x00001cff01007387 */ /* 0x0003e20000100800 */
[----:B------:R-:W-:Y:S01]  /*1590*/  UIADD3 UR10, UR9, -UR10, URZ ;  /* 0x8000000a090a7290 */ /* 0x000fe2000fffe03f */
[----:B------:R-:W-:-:S02]  /*15a0*/  CS2R R28, SRZ ;  /* 0x00000000001c7805 */ /* 0x000fc4000001ff00 */
[----:B---34-:R-:W-:Y:S01]  /*15b0*/  CS2R R30, SRZ ;  /* 0x00000000001e7805 */ /* 0x018fe2000001ff00 */
[----:B------:R1:W-:Y:S01]  /*15c0*/  STL [R1+0x18], RZ ;  /* 0x000018ff01007387 */ /* 0x0003e20000100800 */
[----:B------:R-:W-:Y:S01]  /*15d0*/  ULEA UR10, UR10, UR14, 0xd ;  /* 0x0000000e0a0a7291 */ /* 0x000fe2000f8e683f */
[----:B------:R-:W-:Y:S02]  /*15e0*/  CS2R R32, SRZ ;  /* 0x0000000000207805 */ /* 0x000fe4000001ff00 */
[----:B------:R-:W-:Y:S01]  /*15f0*/  CS2R R34, SRZ ;  /* 0x0000000000227805 */ /* 0x000fe2000001ff00 */
[----:B------:R1:W-:Y:S01]  /*1600*/  STL [R1+0x14], RZ ;  /* 0x000014ff01007387 */ /* 0x0003e20000100800 */
[----:B------:R-:W-:Y:S01]  /*1610*/  UIADD3 UR10, UR10, 0x100, URZ ;  /* 0x000001000a0a7890 */ /* 0x000fe2000fffe03f */
[----:B------:R-:W-:Y:S02]  /*1620*/  CS2R R36, SRZ ;  /* 0x0000000000247805 */ /* 0x000fe4000001ff00 */
[----:B------:R-:W-:Y:S01]  /*1630*/  CS2R R38, SRZ ;  /* 0x0000000000267805 */ /* 0x000fe2000001ff00 */
[----:B------:R1:W-:Y:S01]  /*1640*/  STL [R1+0x10], RZ ;  /* 0x000010ff01007387 */ /* 0x0003e20000100800 */
[----:B------:R-:W-:Y:S01]  /*1650*/  USHF.R.U32.HI UR10, URZ, 0x4, UR10 ;  /* 0x000000043f0a7899 */ /* 0x000fe2000801160a */
[----:B------:R-:W-:-:S02]  /*1660*/  CS2R R40, SRZ ;  /* 0x0000000000287805 */ /* 0x000fc4000001ff00 */
[----:B------:R-:W-:Y:S01]  /*1670*/  CS2R R42, SRZ ;  /* 0x00000000002a7805 */ /* 0x000fe2000001ff00 */
[----:B------:R1:W-:Y:S01]  /*1680*/  STL [R1+0xc], RZ ;  /* 0x00000cff01007387 */ /* 0x0003e20000100800 */
[----:B------:R-:W-:Y:S01]  /*1690*/  ULOP3.LUT UR15, UR10, 0x3fff, URZ, 0xc0, !UPT ;  /* 0x00003fff0a0f7892 */ /* 0x000fe2000f8ec03f */
        /* <DEDUP_REMOVED lines=10> */
[----:B------:R1:W-:Y:S01]  /*1740*/  STL [R1], RZ ;  /* 0x000000ff01007387 */ /* 0x0003e20000100800 */
[----:B------:R-:W-:Y:S02]  /*1750*/  CS2R R60, SRZ ;  /* 0x00000000003c7805 */ /* 0x000fe4000001ff00 */
[----:B------:R-:W-:Y:S02]  /*1760*/  CS2R R62, SRZ ;  /* 0x00000000003e7805 */ /* 0x000fe4000001ff00 */
[----:B------:R-:W-:Y:S02]  /*1770*/  CS2R R64, SRZ ;  /* 0x0000000000407805 */ /* 0x000fe4000001ff00 */
[----:B------:R-:W-:-:S02]  /*1780*/  CS2R R66, SRZ ;  /* 0x0000000000427805 */ /* 0x000fc4000001ff00 */
[----:B------:R-:W-:Y:S02]  /*1790*/  CS2R R68, SRZ ;  /* 0x0000000000447805 */ /* 0x000fe4000001ff00 */
[----:B------:R-:W-:Y:S02]  /*17a0*/  CS2R R70, SRZ ;  /* 0x0000000000467805 */ /* 0x000fe4000001ff00 */
        /* <DEDUP_REMOVED lines=39> */
[----:B------:R-:W-:Y:S01]  /*1a20*/  CS2R R150, SRZ ;  /* 0x0000000000967805 */ /* 0x000fe2000001ff00 */
[----:B-1----:R-:W-:Y:S06]  /*1a30*/  @!P0 BRA `(.L_x_13) ;  /* 0x0000001000948947 */ /* 0x002fec0003800000 */
[----:B------:R-:W-:-:S06]  /*1a40*/  UISETP.NE.AND UP0, UPT, UR25, 0x3, UPT ;  /* 0x000000031900788c */ /* 0x000fcc000bf05270 */
[----:B------:R-:W-:-:S13]  /*1a50*/  PLOP3.LUT P1, PT, PT, PT, UP0, 0x80, 0x0 ;  /* 0x000000000000781c */ /* 0x000fda0003f2f008 */
[----:B------:R-:W-:Y:S05]  /*1a60*/  @!P1 BRA `(.L_x_14) ;  /* 0x0000000000049947 */ /* 0x000fea0003800000 */
[----:B------:R-:W-:Y:S01]  /*1a70*/  BPT.TRAP 0x1 ;  /* 0x000000040000795c */ /* 0x000fe20000300000 */
.L_x_14:
[----:B------:R-:W-:Y:S01]  /*1a80*/  ULEA UR6, UR5, UR14, 0x3 ;  /* 0x0000000e05067291 */ /* 0x000fe2000f8e183f */
[----:B------:R-:W-:-:S05]  /*1a90*/  IMAD.U32 R0, RZ, RZ, UR4 ;  /* 0x00000004ff007e24 */ /* 0x000fca000f8e00ff */
[----:B------:R-:W-:-:S04]  /*1aa0*/  SHF.L.U32 R0, R0, 0x1f, RZ ;  /* 0x0000001f00007819 */ /* 0x000fc800000006ff */
[----:B------:R0:W1:Y:S01]  /*1ab0*/  SYNCS.PHASECHK.TRANS64.TRYWAIT P0, [UR6], R0 ;  /* 0x00000000ff0075a7 */ /* 0x0000620008000146 */
[----:B------:R-:W-:Y:S05]  /*1ac0*/  @!P1 BRA `(.L_x_15) ;  /* 0x0000000000049947 */ /* 0x000fea0003800000 */
[----:B------:R-:W-:Y:S01]  /*1ad0*/  BPT.TRAP 0x1 ;  /* 0x000000040000795c */ /* 0x000fe20000300000 */
.L_x_15:
[----:B-1----:R-:W-:Y:S05]  /*1ae0*/  @P0 BRA `(.L_x_16) ;  /* 0x0000000000080947 */ /* 0x002fea0003800000 */
[----:B------:R-:W1:Y:S02]  /*1af0*/  SYNCS.PHASECHK.TRANS64.TRYWAIT P0, [UR6], R0 ;  /* 0x00000000ff0075a7 */ /* 0x000e640008000146 */
[----:B-1----:R-:W-:Y:S05]  /*1b00*/  @!P0 BRA `(.L_x_17) ;  /* 0x000000e000fc8947 */ /* 0x002fea0003800000 */
.L_x_16:
[----:B------:R-:W-:Y:S01]  /*1b10*/  UIADD3 UR6, UR14, 0x8100, URZ ;  /* 0x000081000e067890 */ /* 0x000fe2000fffe03f */
[----:B------:R-:W-:Y:S01]  /*1b20*/  WARPGROUP.ARRIVE ;  /* 0x00000000000079c5 */ /* 0x000fe20000000000 */
[----:B------:R-:W-:Y:S01]  /*1b30*/  ULOP3.LUT UR8, UR15, 0x10000, URZ, 0xfc, !UPT ;  /* 0x000100000f087892 */ /* 0x000fe2000f8efc3f */
[----:B------:R2:W-:Y:S01]  /*1b40*/  STL [R1+0x6c], RZ ;  /* 0x00006cff01007387 */ /* 0x0005e20000100800 */
[----:B------:R-:W-:Y:S01]  /*1b50*/  USHF.R.U32.HI UR6, URZ, 0x4, UR6 ;  /* 0x000000043f067899 */ /* 0x000fe20008011606 */
[----:B01----:R-:W-:Y:S01]  /*1b60*/  IMAD.MOV.U32 R0, RZ, RZ, RZ ;  /* 0x000000ffff007224 */ /* 0x003fe200078e00ff */
[----:B------:R-:W-:Y:S01]  /*1b70*/  UMOV UR9, 0x40000040 ;  /* 0x4000004000097882 */ /* 0x000fe20000000000 */
[----:B------:R-:W-:Y:S01]  /*1b80*/  UMOV UR11, 0x40000040 ;  /* 0x40000040000b7882 */ /* 0x000fe20000000000 */
[----:B------:R-:W-:Y:S01]  /*1b90*/  ULOP3.LUT UR6, UR6, 0x3fff, URZ, 0xc0, !UPT ;  /* 0x00003fff06067892 */ /* 0x000fe2000f8ec03f */
[----:B------:R2:W-:Y:S01]  /*1ba0*/  STL [R1+0x68], RZ ;  /* 0x000068ff01007387 */ /* 0x0005e20000100800 */
[----:B------:R-:W-:-:S02]  /*1bb0*/  CS2R R2, SRZ ;  /* 0x0000000000027805 */ /* 0x000fc4000001ff00 */
[----:B------:R-:W-:Y:S01]  /*1bc0*/  CS2R R4, SRZ ;  /* 0x0000000000047805 */ /* 0x000fe2000001ff00 */
[----:B------:R-:W-:Y:S01]  /*1bd0*/  ULOP3.LUT UR7, UR6, 0x10000, URZ, 0xfc, !UPT ;  /* 0x0001000006077892 */ /* 0x000fe2000f8efc3f */
[----:B------:R2:W-:Y:S01]  /*1be0*/  STL [R1+0x64], RZ ;  /* 0x000064ff01007387 */ /* 0x0005e20000100800 */
[----:B------:R-:W-:Y:S01]  /*1bf0*/  ULEA UR6, UR5, UR8, 0xa ;  /* 0x0000000805067291 */ /* 0x000fe2000f8e503f */
[----:B------:R-:W-:Y:S01]  /*1c00*/  CS2R R6, SRZ ;  /* 0x0000000000067805 */ /* 0x000fe2000001ff00 */
[----:B------:R-:W-:Y:S01]  /*1c10*/  ULEA UR7, UR5, UR7, 0xb ;  /* 0x0000000705077291 */ /* 0x000fe2000f8e583f */
[----:B------:R2:W-:Y:S01]  /*1c20*/  STL [R1+0x60], RZ ;  /* 0x000060ff01007387 */ /* 0x0005e20000100800 */
[----:B------:R-:W-:Y:S02]  /*1c30*/  CS2R R8, SRZ ;  /* 0x0000000000087805 */ /* 0x000fe4000001ff00 */
[----:B------:R-:W-:Y:S02]  /*1c40*/  CS2R R10, SRZ ;  /* 0x00000000000a7805 */ /* 0x000fe4000001ff00 */
[----:B------:R-:W-:Y:S01]  /*1c50*/  CS2R R12, SRZ ;  /* 0x00000000000c7805 */ /* 0x000fe2000001ff00 */
[----:B------:R-:W-:Y:S01]  /*1c60*/  UMOV UR8, UR6 ;  /* 0x0000000600087c82 */ /* 0x000fe20008000000 */
[----:B------:R2:W-:Y:S01]  /*1c70*/  STL [R1+0x5c], RZ ;  /* 0x00005cff01007387 */ /* 0x0005e20000100800 */
[----:B------:R-:W-:Y:S01]  /*1c80*/  UMOV UR10, UR7 ;  /* 0x00000007000a7c82 */ /* 0x000fe20008000000 */
[----:B------:R-:W-:Y:S01]  /*1c90*/  CS2R R14, SRZ ;  /* 0x00000000000e7805 */ /* 0x000fe2000001ff00 */
[----:B------:R-:W-:Y:S01]  /*1ca0*/  QGMMA.64x256x32.F32.E5M2.E5M2 R24, gdesc[UR8], RZ, !UPT ;  /* 0x03e00000081879f3 */ /* 0x000fe2000c7038ff */
[----:B------:R-:W-:Y:S01]  /*1cb0*/  UIADD3 UR8, UR6, 0x2, URZ ;  /* 0x0000000206087890 */ /* 0x000fe2000fffe03f */
[----:B------:R2:W-:Y:S01]  /*1cc0*/  STL [R1+0x58], RZ ;  /* 0x000058ff01007387 */ /* 0x0005e20000100800 */
[----:B------:R-:W-:Y:S01]  /*1cd0*/  UIADD3 UR10, UR7, 0x2, URZ ;  /* 0x00000002070a7890 */ /* 0x000fe2000fffe03f */
[----:B------:R-:W-:Y:S01]  /*1ce0*/  CS2R R16, SRZ ;  /* 0x0000000000107805 */ /* 0x000fe2000001ff00 */
[----:B------:R-:W-:Y:S01]  /*1cf0*/  UMOV UR9, 0x40000040 ;  /* 0x4000004000097882 */ /* 0x000fe20000000000 */
[----:B------:R-:W-:Y:S01]  /*1d00*/  UMOV UR11, 0x40000040 ;  /* 0x40000040000b7882 */ /* 0x000fe20000000000 */
        /* <DEDUP_REMOVED lines=54> */
[----:B------:R-:W-:Y:S01]  /*2070*/  CS2R R226, SRZ ;  /* 0x0000000000e27805 */ /* 0x000fe2000001ff00 */
[----:B------:R-:W-:Y:S01]  /*2080*/  IMAD.MOV.U32 R228, RZ, RZ, RZ ;  /* 0x000000ffffe47224 */ /* 0x000fe200078e00ff */
[----:B------:R2:W-:Y:S04]  /*2090*/  STL [R1+0x1c], RZ ;  /* 0x00001cff01007387 */ /* 0x0005e80000100800 */
[----:B------:R2:W-:Y:S04]  /*20a0*/  STL [R1+0x18], RZ ;  /* 0x000018ff01007387 */ /* 0x0005e80000100800 */
[----:B------:R2:W-:Y:S04]  /*20b0*/  STL [R1+0x14], RZ ;  /* 0x000014ff01007387 */ /* 0x0005e80000100800 */
[----:B------:R2:W-:Y:S04]  /*20c0*/  STL [R1+0x10], RZ ;  /* 0x000010ff01007387 */ /* 0x0005e80000100800 */
[----:B------:R2:W-:Y:S04]  /*20d0*/  STL [R1+0xc], RZ ;  /* 0x00000cff01007387 */ /* 0x0005e80000100800 */
[----:B------:R2:W-:Y:S04]  /*20e0*/  STL [R1+0x8], RZ ;  /* 0x000008ff01007387 */ /* 0x0005e80000100800 */
[----:B------:R2:W-:Y:S04]  /*20f0*/  STL [R1+0x4], RZ ;  /* 0x000004ff01007387 */ /* 0x0005e80000100800 */
[----:B------:R2:W-:Y:S01]  /*2100*/  STL [R1], RZ ;  /* 0x000000ff01007387 */ /* 0x0005e20000100800 */
[----:B------:R-:W-:Y:S01]  /*2110*/  QGMMA.64x256x32.F32.E5M2.E5M2 R24, gdesc[UR8], R24 ;  /* 0x03e00000081879f3 */ /* 0x000fe20008703818 */
[----:B------:R-:W-:-:S02]  /*2120*/  UIADD3 UR8, UR6, 0x4, URZ ;  /* 0x0000000406087890 */ /* 0x000fc4000fffe03f */
[----:B------:R-:W-:Y:S01]  /*2130*/  UIADD3 UR10, UR7, 0x4, URZ ;  /* 0x00000004070a7890 */ /* 0x000fe2000fffe03f */
[----:B------:R-:W-:Y:S01]  /*2140*/  UMOV UR9, 0x40000040 ;  /* 0x4000004000097882 */ /* 0x000fe20000000000 */
[----:B------:R-:W-:-:S15]  /*2150*/  UMOV UR11, 0x40000040 ;  /* 0x40000040000b7882 */ /* 0x000fde0000000000 */
[----:B------:R-:W-:-:S08]  /*2160*/  NOP ;  /* 0x0000000000007918 */ /* 0x000fd00000000000 */
[----:B------:R-:W-:Y:S01]  /*2170*/  QGMMA.64x256x32.F32.E5M2.E5M2 R24, gdesc[UR8], R24 ;  /* 0x03e00000081879f3 */ /* 0x000fe20008703818 */
[----:B------:R-:W-:Y:S02]  /*2180*/  UIADD3 UR10, UR7, 0x6, URZ ;  /* 0x00000006070a7890 */ /* 0x000fe4000fffe03f */
[----:B------:R-:W-:Y:S01]  /*2190*/  UIADD3 UR8, UR6, 0x6, URZ ;  /* 0x0000000606087890 */ /* 0x000fe2000fffe03f */
[----:B------:R-:W-:Y:S01]  /*21a0*/  ULDC UR7, c[0x0][0x50c] ;  /* 0x0001430000077ab9 */ /* 0x000fe20000000800 */
[----:B------:R-:W-:Y:S01]  /*21b0*/  UMOV UR9, 0x40000040 ;  /* 0x4000004000097882 */ /* 0x000fe20000000000 */
[----:B------:R-:W-:Y:S01]  /*21c0*/  UISETP.NE.AND UP0, UPT, UR7, 0x4, UPT ;  /* 0x000000040700788c */ /* 0x000fe2000bf05270 */
[----:B------:R-:W-:Y:S01]  /*21d0*/  UMOV UR11, 0x40000040 ;  /* 0x40000040000b7882 */ /* 0x000fe20000000000 */
[----:B------:R-:W-:Y:S02]  /*21e0*/  UMOV UR6, 0x4 ;  /* 0x0000000400067882 */ /* 0x000fe40000000000 */
[----:B------:R-:W-:-:S06]  /*21f0*/  USEL UR7, URZ, 0x1, UP0 ;  /* 0x000000013f077887 */ /* 0x000fcc0008000000 */
[----:B------:R-:W-:-:S12]  /*2200*/  ISETP.NE.AND P0, PT, RZ, UR7, PT ;  /* 0x00000007ff007c0c */ /* 0x000fd8000bf05270 */
[----:B------:R-:W-:Y:S01]  /*2210*/  QGMMA.64x256x32.F32.E5M2.E5M2 R24, gdesc[UR8], R24, gsb0 ;  /* 0x03e00000081879f3 */ /* 0x000fe20008003818 */
[----:B--2---:R-:W-:Y:S05]  /*2220*/  @!P0 BRA `(.L_x_18) ;  /* 0x0000000800808947 */ /* 0x004fea0003800000 */
[----:B------:R-:W-:Y:S02]  /*2230*/  WARPGROUP.DEPBAR.LE gsb0, 0x0 ;  /* 0x00008000000079c5 */ /* 0x000fe40000010000 */
[----:B------:R-:W-:-:S01]  /*2240*/  FADD R227, RZ, R25 ;  /* 0x00000019ffe37221 */ /* 0x000fc20000000000 */
[----:B------:R-:W-:Y:S01]  /*2250*/  FADD R228, RZ, R24 ;  /* 0x00000018ffe47221 */ /* 0x000fe20000000000 */
[----:B------:R-:W-:-:S01]  /*2260*/  FADD R226, RZ, R26 ;  /* 0x0000001affe27221 */ /* 0x000fc20000000000 */
[----:B------:R-:W-:Y:S01]  /*2270*/  FADD R225, RZ, R27 ;  /* 0x0000001bffe17221 */ /* 0x000fe20000000000 */
[----:B------:R-:W-:-:S01]  /*2280*/  FADD R224, RZ, R28 ;  /* 0x0000001cffe07221 */ /* 0x000fc20000000000 */
[----:B------:R0:W-:Y:S01]  /*2290*/  STL [R1+0x80], R227 ;  /* 0x000080e301007387 */ /* 0x0001e20000100800 */
[----:B------:R-:W-:-:S01]  /*22a0*/  FADD R223, RZ, R29 ;  /* 0x0000001dffdf7221 */ /* 0x000fc20000000000 */
[----:B------:R-:W-:Y:S01]  /*22b0*/  FADD R222, RZ, R30 ;  /* 0x0000001effde7221 */ /* 0x000fe20000000000 */
[----:B------:R-:W-:-:S01]  /*22c0*/  FADD R221, RZ, R31 ;  /* 0x0000001fffdd7221 */ /* 0x000fc20000000000 */
[----:B------:R-:W-:Y:S01]  /*22d0*/  FADD R220, RZ, R32 ;  /* 0x00000020ffdc7221 */ /* 0x000fe20000000000 */
[----:B------:R-:W-:-:S01]  /*22e0*/  FADD R219, RZ, R33 ;  /* 0x00000021ffdb7221 */ /* 0x000fc20000000000 */
[----:B------:R-:W-:Y:S01]  /*22f0*/  FADD R218, RZ, R34 ;  /* 0x00000022ffda7221 */ /* 0x000fe20000000000 */
[----:B------:R-:W-:-:S01]  /*2300*/  FADD R217, RZ, R35 ;  /* 0x00000023ffd97221 */ /* 0x000fc20000000000 */
[----:B------:R-:W-:Y:S01]  /*2310*/  FADD R216, RZ, R36 ;  /* 0x00000024ffd87221 */ /* 0x000fe20000000000 */
[----:B------:R-:W-:-:S01]  /*2320*/  FADD R215, RZ, R37 ;  /* 0x00000025ffd77221 */ /* 0x000fc20000000000 */
[----:B0-----:R-:W-:Y:S01]  /*2330*/  FADD R227, RZ, R124 ;  /* 0x0000007cffe37221 */ /* 0x001fe20000000000 */
[----:B------:R-:W-:-:S01]  /*2340*/  FADD R214, RZ, R38 ;  /* 0x00000026ffd67221 */ /* 0x000fc20000000000 */
[----:B------:R-:W-:Y:S01]  /*2350*/  FADD R213, RZ, R39 ;  /* 0x00000027ffd57221 */ /* 0x000fe20000000000 */
[----:B------:R-:W-:-:S01]  /*2360*/  FADD R212, RZ, R40 ;  /* 0x00000028ffd47221 */ /* 0x000fc20000000000 */
[----:B------:R-:W-:Y:S01]  /*2370*/  FADD R211, RZ, R41 ;  /* 0x00000029ffd37221 */ /* 0x000fe20000000000 */
[----:B------:R0:W-:Y:S01]  /*2380*/  STL [R1], R227 ;  /* 0x000000e301007387 */ /* 0x0001e20000100800 */
        /* <DEDUP_REMOVED lines=94> */
[----:B0-----:R-:W-:-:S05]  /*2970*/  FADD R227, RZ, R131 ;  /* 0x00000083ffe37221 */ /* 0x001fca0000000000 */
[----:B------:R0:W-:Y:S02]  /*2980*/  STL [R1+0x1c], R227 ;  /* 0x00001ce301007387 */ /* 0x0001e40000100800 */
        /* <DEDUP_REMOVED lines=39> */
[----:B------:R0:W-:Y:S04]  /*2c00*/  STL [R1+0x6c], R227 ;  /* 0x00006ce301007387 */ /* 0x0001e80000100800 */
[----:B0-----:R0:W5:Y:S01]  /*2c10*/  LDL.LU R227, [R1+0x80] ;  /* 0x0000800001e37983 */ /* 0x0011620000300800 */
[----:B------:R-:W-:-:S05]  /*2c20*/  UMOV UR6, URZ ;  /* 0x0000003f00067c82 */ /* 0x000fca0008000000 */
.L_x_18:
[----:B------:R-:W-:Y:S01]  /*2c30*/  UIADD3 UR16, UR5, 0x1, URZ ;  /* 0x0000000105107890 */ /* 0x000fe2000fffe03f */
[----:B------:R-:W-:-:S03]  /*2c40*/  UMOV UR8, 0x1 ;  /* 0x0000000100087882 */ /* 0x000fc60000000000 */
[----:B------:R-:W-:-:S04]  /*2c50*/  UISETP.NE.AND UP0, UPT, UR16, 0x2, UPT ;  /* 0x000000021000788c */ /* 0x000fc8000bf05270 */
[----:B------:R-:W-:Y:S02]  /*2c60*/  USEL UR17, URZ, 0x1, UP0 ;  /* 0x000000013f117887 */ /* 0x000fe40008000000 */
[----:B------:R-:W-:Y:S02]  /*2c70*/  USEL UR16, UR16, URZ, UP0 ;  /* 0x0000003f10107287 */ /* 0x000fe40008000000 */
[----:B------:R-:W-:-:S12]  /*2c80*/  ULOP3.LUT UR17, UR4, UR17, URZ, 0x3c, !UPT ;  /* 0x0000001104117292 */ /* 0x000fd8000f8e3c3f */
.L_x_13:
[----:B------:R-:W-:-:S04]  /*2c90*/  UISETP.LT.AND UP0, UPT, UR12, 0x1, UPT ;  /* 0x000000010c00788c */ /* 0x000fc8000bf01270 */
[----:B------:R-:W-:-:S04]  /*2ca0*/  USEL UR9, UR12, 0x1, UP0 ;  /* 0x000000010c097887 */ /* 0x000fc80008000000 */
[----:B------:R-:W-:-:S04]  /*2cb0*/  UIADD3 UR19, UR12, -UR9, URZ ;  /* 0x800000090c137290 */ /* 0x000fc8000fffe03f */
[----:B------:R-:W-:-:S06]  /*2cc0*/  UISETP.GE.AND UP0, UPT, UR19, 0x1, UPT ;  /* 0x000000011300788c */ /* 0x000fcc000bf06270 */
[----:B------:R-:W-:-:S13]  /*2cd0*/  PLOP3.LUT P0, PT, PT, PT, UP0, 0x80, 0x0 ;  /* 0x000000000000781c */ /* 0x000fda0003f0f008 */
[----:B------:R-:W-:Y:S05]  /*2ce0*/  @!P0 BRA `(.L_x_19) ;  /* 0x0000001000b88947 */ /* 0x000fea0003800000 */
[----:B------:R-:W-:Y:S01]  /*2cf0*/  UMOV UR18, UR5 ;  /* 0x0000000500127c82 */ /* 0x000fe20008000000 */
[----:B------:R-:W-:-:S05]  /*2d00*/  ULDC UR27, c[0x0][0x50c] ;  /* 0x00014300001b7ab9 */ /* 0x000fca0000000800 */
.L_x_27:
[----:B------:R-:W-:-:S06]  /*2d10*/  UISETP.NE.AND UP0, UPT, UR25, 0x3, UPT ;  /* 0x000000031900788c */ /* 0x000fcc000bf05270 */
[----:B------:R-:W-:-:S13]  /*2d20*/  PLOP3.LUT P1, PT, PT, PT, UP0, 0x80, 0x0 ;  /* 0x000000000000781c */ /* 0x000fda0003f2f008 */
[----:B-1---5:R-:W-:Y:S05]  /*2d30*/  @!P1 BRA `(.L_x_20) ;  /* 0x0000000000049947 */ /* 0x022fea0003800000 */
[----:B------:R-:W-:Y:S01]  /*2d40*/  BPT.TRAP 0x1 ;  /* 0x000000040000795c */ /* 0x000fe20000300000 */
.L_x_20:
[----:B------:R-:W1:Y:S01]  /*2d50*/  S2UR UR9, SR_CgaCtaId ;  /* 0x00000000000979c3 */ /* 0x000e620000008800 */
[----:B------:R-:W-:Y:S01]  /*2d60*/  UMOV UR14, 0x400 ;  /* 0x00000400000e7882 */ /* 0x000fe20000000000 */
[----:B------:R-:W-:-:S05]  /*2d70*/  IMAD.U32 R229, RZ, RZ, UR17 ;  /* 0x00000011ffe57e24 */ /* 0x000fca000f8e00ff */
[----:B------:R-:W-:Y:S01]  /*2d80*/  SHF.L.U32 R229, R229, 0x1f, RZ ;  /* 0x0000001fe5e57819 */ /* 0x000fe200000006ff */
[----:B-1----:R-:W-:-:S04]  /*2d90*/  ULEA UR14, UR9, UR14, 0x18 ;  /* 0x0000000e090e7291 */ /* 0x002fc8000f8ec03f */
[----:B------:R-:W-:-:S09]  /*2da0*/  ULEA UR9, UR16, UR14, 0x3 ;  /* 0x0000000e10097291 */ /* 0x000fd2000f8e183f */
[----:B------:R1:W2:Y:S01]  /*2db0*/  SYNCS.PHASECHK.TRANS64.TRYWAIT P0, [UR9], R229 ;  /* 0x000000e5ff0075a7 */ /* 0x0002a20008000149 */
[----:B------:R-:W-:Y:S05]  /*2dc0*/  @!P1 BRA `(.L_x_21) ;  /* 0x0000000000049947 */ /* 0x000fea0003800000 */
[----:B------:R-:W-:Y:S01]  /*2dd0*/  BPT.TRAP 0x1 ;  /* 0x000000040000795c */ /* 0x000fe20000300000 */
.L_x_21:
[----:B--2---:R-:W-:Y:S05]  /*2de0*/  @P0 BRA `(.L_x_22) ;  /* 0x0000000000080947 */ /* 0x004fea0003800000 */
[----:B------:R-:W2:Y:S02]  /*2df0*/  SYNCS.PHASECHK.TRANS64.TRYWAIT P0, [UR9], R229 ;  /* 0x000000e5ff0075a7 */ /* 0x000ea40008000149 */
[----:B--2---:R-:W-:Y:S05]  /*2e00*/  @!P0 BRA `(.L_x_23) ;  /* 0x000000d000548947 */ /* 0x004fea0003800000 */
.L_x_22:
[----:B------:R-:W-:Y:S01]  /*2e10*/  UIADD3 UR9, UR14, 0x8100, URZ ;  /* 0x000081000e097890 */ /* 0x000fe2000fffe03f */
[----:B------:R-:W-:Y:S01]  /*2e20*/  WARPGROUP.ARRIVE ;  /* 0x00000000000079c5 */ /* 0x000fe20000000000 */
[----:B------:R-:W-:Y:S02]  /*2e30*/  UISETP.NE.AND UP0, UPT, UR7, URZ, UPT ;  /* 0x0000003f0700728c */ /* 0x000fe4000bf05270 */
[----:B------:R-:W-:Y:S02]  /*2e40*/  USHF.R.U32.HI UR9, URZ, 0x4, UR9 ;  /* 0x000000043f097899 */ /* 0x000fe40008011609 */
[----:B------:R-:W-:Y:S02]  /*2e50*/  USEL UR8, UR8, URZ, !UP0 ;  /* 0x0000003f08087287 */ /* 0x000fe4000c000000 */
[----:B------:R-:W-:Y:S02]  /*2e60*/  ULOP3.LUT UR9, UR9, 0x3fff, URZ, 0xc0, !UPT ;  /* 0x00003fff09097892 */ /* 0x000fe4000f8ec03f */
[----:B------:R-:W-:-:S02]  /*2e70*/  ULOP3.LUT UR7, UR15, 0x10000, URZ, 0xfc, !UPT ;  /* 0x000100000f077892 */ /* 0x000fc4000f8efc3f */
[----:B------:R-:W-:Y:S02]  /*2e80*/  ULOP3.LUT UR9, UR9, 0x10000, URZ, 0xfc, !UPT ;  /* 0x0001000009097892 */ /* 0x000fe4000f8efc3f */
[----:B------:R-:W-:Y:S02]  /*2e90*/  UISETP.NE.U32.AND UP0, UPT, UR8, URZ, UPT ;  /* 0x0000003f0800728c */ /* 0x000fe4000bf05070 */
[----:B------:R-:W-:Y:S02]  /*2ea0*/  ULEA UR7, UR16, UR7, 0xa ;  /* 0x0000000710077291 */ /* 0x000fe4000f8e503f */
[----:B------:R-:W-:Y:S01]  /*2eb0*/  ULEA UR26, UR16, UR9, 0xb ;  /* 0x00000009101a7291 */ /* 0x000fe2000f8e583f */
[----:B------:R-:W-:Y:S02]  /*2ec0*/  UMOV UR11, 0x40000040 ;  /* 0x40000040000b7882 */ /* 0x000fe40000000000 */
[----:B------:R-:W-:Y:S01]  /*2ed0*/  UMOV UR9, 0x40000040 ;  /* 0x4000004000097882 */ /* 0x000fe20000000000 */
[----:B------:R-:W-:Y:S01]  /*2ee0*/  UIADD3 UR6, UR6, 0x4, URZ ;  /* 0x0000000406067890 */ /* 0x000fe2000fffe03f */
[----:B------:R-:W-:-:S02]  /*2ef0*/  UMOV UR8, UR7 ;  /* 0x0000000700087c82 */ /* 0x000fc40008000000 */
[----:B------:R-:W-:Y:S02]  /*2f00*/  UMOV UR10, UR26 ;  /* 0x0000001a000a7c82 */ /* 0x000fe40008000000 */
[----:B------:R-:W-:Y:S01]  /*2f10*/  QGMMA.64x256x32.F32.E5M2.E5M2 R24, gdesc[UR8], R24, UP0 ;  /* 0x03e00000081879f3 */ /* 0x000fe2000bf03818 */
[----:B------:R-:W-:Y:S02]  /*2f20*/  UIADD3 UR8, UR7, 0x2, URZ ;  /* 0x0000000207087890 */ /* 0x000fe4000fffe03f */
[----:B------:R-:W-:Y:S01]  /*2f30*/  UIADD3 UR10, UR26, 0x2, URZ ;  /* 0x000000021a0a7890 */ /* 0x000fe2000fffe03f */
[----:B------:R-:W-:Y:S01]  /*2f40*/  UMOV UR9, 0x40000040 ;  /* 0x4000004000097882 */ /* 0x000fe20000000000 */
[----:B------:R-:W-:Y:S01]  /*2f50*/  UMOV UR11, 0x40000040 ;  /* 0x40000040000b7882 */ /* 0x000fe20000000000 */
[----:B------:R-:W-:-:S15]  /*2f60*/  UISETP.NE.AND UP0, UPT, UR6, UR27, UPT ;  /* 0x0000001b0600728c */ /* 0x000fde000bf05270 */
[----:B------:R-:W-:-:S07]  /*2f70*/  NOP ;  /* 0x0000000000007918 */ /* 0x000fce0000000000 */
[----:B------:R-:W-:Y:S01]  /*2f80*/  QGMMA.64x256x32.F32.E5M2.E5M2 R24, gdesc[UR8], R24 ;  /* 0x03e00000081879f3 */ /* 0x000fe20008703818 */
[----:B------:R-:W-:Y:S02]  /*2f90*/  UIADD3 UR8, UR7, 0x4, URZ ;  /* 0x0000000407087890 */ /* 0x000fe4000fffe03f */
[----:B------:R-:W-:Y:S01]  /*2fa0*/  UIADD3 UR10, UR26, 0x4, URZ ;  /* 0x000000041a0a7890 */ /* 0x000fe2000fffe03f */
[----:B------:R-:W-:Y:S01]  /*2fb0*/  UMOV UR9, 0x40000040 ;  /* 0x4000004000097882 */ /* 0x000fe20000000000 */
[----:B------:R-:W-:-:S15]  /*2fc0*/  UMOV UR11, 0x40000040 ;  /* 0x40000040000b7882 */ /* 0x000fde0000000000 */
[----:B------:R-:W-:-:S08]  /*2fd0*/  NOP ;  /* 0x0000000000007918 */ /* 0x000fd00000000000 */
[----:B------:R-:W-:Y:S01]  /*2fe0*/  QGMMA.64x256x32.F32.E5M2.E5M2 R24, gdesc[UR8], R24 ;  /* 0x03e00000081879f3 */ /* 0x000fe20008703818 */
[----:B------:R-:W-:Y:S02]  /*2ff0*/  UIADD3 UR8, UR7, 0x6, URZ ;  /* 0x0000000607087890 */ /* 0x000fe4000fffe03f */
[----:B------:R-:W-:Y:S01]  /*3000*/  UIADD3 UR10, UR26, 0x6, URZ ;  /* 0x000000061a0a7890 */ /* 0x000fe2000fffe03f */
[----:B------:R-:W-:Y:S01]  /*3010*/  UMOV UR9, 0x40000040 ;  /* 0x4000004000097882 */ /* 0x000fe20000000000 */
[----:B------:R-:W-:Y:S01]  /*3020*/  UMOV UR11, 0x40000040 ;  /* 0x40000040000b7882 */ /* 0x000fe20000000000 */
[----:B------:R-:W-:-:S06]  /*3030*/  USEL UR7, URZ, 0x1, UP0 ;  /* 0x000000013f077887 */ /* 0x000fcc0008000000 */
[----:B------:R-:W-:-:S15]  /*3040*/  ISETP.NE.AND P0, PT, RZ, UR7, PT ;  /* 0x00000007ff007c0c */ /* 0x000fde000bf05270 */
[----:B------:R-:W-:-:S01]  /*3050*/  NOP ;  /* 0x0000000000007918 */ /* 0x000fc20000000000 */
[----:B------:R-:W-:Y:S03]  /*3060*/  QGMMA.64x256x32.F32.E5M2.E5M2 R24, gdesc[UR8], R24, gsb0 ;  /* 0x03e00000081879f3 */ /* 0x000fe60008003818 */
[----:B------:R-:W-:Y:S02]  /*3070*/  WARPGROUP.DEPBAR.LE gsb0, 0x1 ;  /* 0x00008000000079c5 */ /* 0x000fe40000010100 */
[----:B------:R-:W-:Y:S05]  /*3080*/  @!P0 BRA `(.L_x_24) ;  /* 0x0000000c00708947 */ /* 0x000fea0003800000 */
[----:B------:R-:W-:Y:S02]  /*3090*/  WARPGROUP.DEPBAR.LE gsb0, 0x0 ;  /* 0x00008000000079c5 */ /* 0x000fe40000010000 */
[----:B-----5:R-:W-:-:S01]  /*30a0*/  FADD R227, R25, R227 ;  /* 0x000000e319e37221 */ /* 0x020fc20000000000 */
[----:B------:R-:W-:Y:S01]  /*30b0*/  FADD R226, R26, R226 ;  /* 0x000000e21ae27221 */ /* 0x000fe20000000000 */
[----:B------:R-:W-:-:S01]  /*30c0*/  FADD R225, R27, R225 ;  /* 0x000000e11be17221 */ /* 0x000fc20000000000 */
[----:B------:R-:W-:Y:S01]  /*30d0*/  FADD R224, R28, R224 ;  /* 0x000000e01ce07221 */ /* 0x000fe20000000000 */
[----:B------:R-:W-:-:S01]  /*30e0*/  FADD R223, R29, R223 ;  /* 0x000000df1ddf7221 */ /* 0x000fc20000000000 */
[----:B------:R2:W-:Y:S01]  /*30f0*/  STL [R1+0x80], R227 ;  /* 0x000080e301007387 */ /* 0x0005e20000100800 */
[----:B------:R-:W-:-:S01]  /*3100*/  FADD R222, R30, R222 ;  /* 0x000000de1ede7221 */ /* 0x000fc20000000000 */
[----:B------:R-:W-:Y:S01]  /*3110*/  FADD R221, R31, R221 ;  /* 0x000000dd1fdd7221 */ /* 0x000fe20000000000 */
[----:B------:R-:W-:-:S01]  /*3120*/  FADD R220, R32, R220 ;  /* 0x000000dc20dc7221 */ /* 0x000fc20000000000 */
[----:B------:R-:W-:Y:S01]  /*3130*/  FADD R219, R33, R219 ;  /* 0x000000db21db7221 */ /* 0x000fe20000000000 */
[----:B------:R-:W-:-:S01]  /*3140*/  FADD R218, R34, R218 ;  /* 0x000000da22da7221 */ /* 0x000fc20000000000 */
[----:B------:R-:W-:Y:S01]  /*3150*/  FADD R217, R35, R217 ;  /* 0x000000d923d97221 */ /* 0x000fe20000000000 */
[----:B------:R-:W-:-:S01]  /*3160*/  FADD R216, R36, R216 ;  /* 0x000000d824d87221 */ /* 0x000fc20000000000 */
[----:B------:R-:W-:Y:S01]  /*3170*/  FADD R215, R37, R215 ;  /* 0x000000d725d77221 */ /* 0x000fe20000000000 */
[----:B------:R-:W-:-:S01]  /*3180*/  FADD R214, R38, R214 ;  /* 0x000000d626d67221 */ /* 0x000fc20000000000 */
[----:B--2---:R-:W2:Y:S01]  /*3190*/  LDL.LU R227, [R1+0x28] ;  /* 0x0000280001e37983 */ /* 0x004ea20000300800 */
[----:B------:R-:W-:-:S01]  /*31a0*/  FADD R213, R39, R213 ;  /* 0x000000d527d57221 */ /* 0x000fc20000000000 */
[----:B------:R-:W-:Y:S01]  /*31b0*/  FADD R212, R40, R212 ;  /* 0x000000d428d47221 */ /* 0x000fe20000000000 */
[----:B------:R-:W-:-:S01]  /*31c0*/  FADD R211, R41, R211 ;  /* 0x000000d329d37221 */ /* 0x000fc20000000000 */
[----:B------:R3:W-:Y:S01]  /*31d0*/  STL [R1+0x84], R226 ;  /* 0x000084e201007387 */ /* 0x0007e20000100800 */
[----:B------:R-:W-:-:S03]  /*31e0*/  FADD R228, R24, R228 ;  /* 0x000000e418e47221 */ /* 0x000fc60000000000 */
[----:B---3--:R-:W3:Y:S04]  /*31f0*/  LDL.LU R226, [R1+0x24] ;  /* 0x0000240001e27983 */ /* 0x008ee80000300800 */
[----:B------:R4:W-:Y:S04]  /*3200*/  STL [R1+0x88], R225 ;  /* 0x000088e101007387 */ /* 0x0009e80000100800 */
[----:B----4-:R-:W4:Y:S04]  /*3210*/  LDL.LU R225, [R1+0x20] ;  /* 0x0000200001e17983 */ /* 0x010f280000300800 */
[----:B------:R0:W-:Y:S04]  /*3220*/  STL [R1+0x8c], R224 ;  /* 0x00008ce001007387 */ /* 0x0001e80000100800 */
[----:B0-----:R-:W4:Y:S04]  /*3230*/  LDL.LU R224, [R1+0x1c] ;  /* 0x00001c0001e07983 */ /* 0x001f280000300800 */
        /* <DEDUP_REMOVED lines=13> */
[----:B0-----:R-:W4:Y:S04]  /*3310*/  LDL.LU R217, [R1] ;  /* 0x0000000001d97983 */ /* 0x001f280000300800 */
[----:B------:R-:W-:Y:S04]  /*3320*/  STL [R1+0xac], R216 ;  /* 0x0000acd801007387 */ /* 0x000fe80000100800 */
[----:B------:R-:W-:Y:S04]  /*3330*/  STL [R1+0xb0], R215 ;  /* 0x0000b0d701007387 */ /* 0x000fe80000100800 */
[----:B------:R-:W-:Y:S04]  /*3340*/  STL [R1+0xb4], R214 ;  /* 0x0000b4d601007387 */ /* 0x000fe80000100800 */
[----:B------:R-:W-:Y:S04]  /*3350*/  STL [R1+0xb8], R213 ;  /* 0x0000b8d501007387 */ /* 0x000fe80000100800 */
[----:B------:R-:W-:Y:S04]  /*3360*/  STL [R1+0xbc], R212 ;  /* 0x0000bcd401007387 */ /* 0x000fe80000100800 */
[----:B------:R0:W-:Y:S01]  /*3370*/  STL [R1+0xc0], R211 ;  /* 0x0000c0d301007387 */ /* 0x0001e20000100800 */
[----:B--2---:R-:W-:-:S01]  /*3380*/  FADD R227, R134, R227 ;  /* 0x000000e386e37221 */ /* 0x004fc20000000000 */
[----:B---3--:R-:W-:Y:S01]  /*3390*/  FADD R226, R133, R226 ;  /* 0x000000e285e27221 */ /* 0x008fe20000000000 */
[----:B----4-:R-:W-:-:S01]  /*33a0*/  FADD R225, R132, R225 ;  /* 0x000000e184e17221 */ /* 0x010fc20000000000 */
[----:B------:R-:W-:Y:S01]  /*33b0*/  FADD R224, R131, R224 ;  /* 0x000000e083e07221 */ /* 0x000fe20000000000 */
[----:B------:R-:W-:-:S01]  /*33c0*/  FADD R223, R130, R223 ;  /* 0x000000df82df7221 */ /* 0x000fc20000000000 */
[----:B------:R-:W-:Y:S01]  /*33d0*/  FADD R222, R129, R222 ;  /* 0x000000de81de7221 */ /* 0x000fe20000000000 */
[----:B------:R-:W-:-:S01]  /*33e0*/  FADD R221, R128, R221 ;  /* 0x000000dd80dd7221 */ /* 0x000fc20000000000 */
[----:B------:R-:W-:Y:S01]  /*33f0*/  FADD R220, R127, R220 ;  /* 0x000000dc7fdc7221 */ /* 0x000fe20000000000 */
[----:B------:R-:W-:-:S01]  /*3400*/  FADD R219, R126, R219 ;  /* 0x000000db7edb7221 */ /* 0x000fc20000000000 */
[----:B------:R-:W-:Y:S01]  /*3410*/  FADD R218, R125, R218 ;  /* 0x000000da7dda7221 */ /* 0x000fe20000000000 */
[----:B------:R-:W-:-:S05]  /*3420*/  FADD R217, R124, R217 ;  /* 0x000000d97cd97221 */ /* 0x000fca0000000000 */
[----:B------:R2:W-:Y:S04]  /*3430*/  STL [R1], R217 ;  /* 0x000000d901007387 */ /* 0x0005e80000100800 */
[----:B------:R3:W-:Y:S04]  /*3440*/  STL [R1+0x4], R218 ;  /* 0x000004da01007387 */ /* 0x0007e80000100800 */
[----:B------:R4:W-:Y:S04]  /*3450*/  STL [R1+0x8], R219 ;  /* 0x000008db01007387 */ /* 0x0009e80000100800 */
[----:B------:R1:W-:Y:S04]  /*3460*/  STL [R1+0xc], R220 ;  /* 0x00000cdc01007387 */ /* 0x0003e80000100800 */
[----:B------:R1:W-:Y:S04]  /*3470*/  STL [R1+0x10], R221 ;  /* 0x000010dd01007387 */ /* 0x0003e80000100800 */
[----:B------:R1:W-:Y:S04]  /*3480*/  STL [R1+0x14], R222 ;  /* 0x000014de01007387 */ /* 0x0003e80000100800 */
[----:B------:R1:W-:Y:S04]  /*3490*/  STL [R1+0x18], R223 ;  /* 0x000018df01007387 */ /* 0x0003e80000100800 */
[----:B------:R1:W-:Y:S04]  /*34a0*/  STL [R1+0x1c], R224 ;  /* 0x00001ce001007387 */ /* 0x0003e80000100800 */
[----:B0-----:R-:W4:Y:S04]  /*34b0*/  LDL.LU R211, [R1+0x2c] ;  /* 0x00002c0001d37983 */ /* 0x001f280000300800 */
[----:B------:R0:W-:Y:S04]  /*34c0*/  STL [R1+0x20], R225 ;  /* 0x000020e101007387 */ /* 0x0001e80000100800 */
[----:B------:R-:W4:Y:S04]  /*34d0*/  LDL.LU R212, [R1+0x30] ;  /* 0x0000300001d47983 */ /* 0x000f280000300800 */
[----:B------:R0:W-:Y:S04]  /*34e0*/  STL [R1+0x24], R226 ;  /* 0x000024e201007387 */ /* 0x0001e80000100800 */
[----:B------:R-:W4:Y:S04]  /*34f0*/  LDL.LU R213, [R1+0x34] ;  /* 0x0000340001d57983 */ /* 0x000f280000300800 */
[----:B------:R0:W-:Y:S04]  /*3500*/  STL [R1+0x28], R227 ;  /* 0x000028e301007387 */ /* 0x0001e80000100800 */
[----:B------:R-:W4:Y:S04]  /*3510*/  LDL.LU R214, [R1+0x38] ;  /* 0x0000380001d67983 */ /* 0x000f280000300800 */
[----:B------:R-:W4:Y:S04]  /*3520*/  LDL.LU R215, [R1+0x3c] ;  /* 0x00003c0001d77983 */ /* 0x000f280000300800 */
[----:B------:R-:W4:Y:S04]  /*3530*/  LDL.LU R216, [R1+0x40] ;  /* 0x0000400001d87983 */ /* 0x000f280000300800 */
[----:B--2---:R-:W2:Y:S04]  /*3540*/  LDL.LU R217, [R1+0x44] ;  /* 0x0000440001d97983 */ /* 0x004ea80000300800 */
[----:B---3--:R-:W3:Y:S04]  /*3550*/  LDL.LU R218, [R1+0x48] ;  /* 0x0000480001da7983 */ /* 0x008ee80000300800 */
[----:B----4-:R-:W4:Y:S04]  /*3560*/  LDL.LU R219, [R1+0x4c] ;  /* 0x00004c0001db7983 */ /* 0x010f280000300800 */
[----:B-1----:R-:W4:Y:S04]  /*3570*/  LDL.LU R220, [R1+0x50] ;  /* 0x0000500001dc7983 */ /* 0x002f280000300800 */
[----:B------:R-:W4:Y:S04]  /*3580*/  LDL.LU R221, [R1+0x54] ;  /* 0x0000540001dd7983 */ /* 0x000f280000300800 */
[----:B------:R-:W4:Y:S04]  /*3590*/  LDL.LU R222, [R1+0x58] ;  /* 0x0000580001de7983 */ /* 0x000f280000300800 */
[----:B------:R-:W4:Y:S04]  /*35a0*/  LDL.LU R223, [R1+0x5c] ;  /* 0x00005c0001df7983 */ /* 0x000f280000300800 */
[----:B------:R-:W4:Y:S04]  /*35b0*/  LDL.LU R224, [R1+0x60] ;  /* 0x0000600001e07983 */ /* 0x000f280000300800 */
[----:B0-----:R-:W4:Y:S04]  /*35c0*/  LDL.LU R225, [R1+0x64] ;  /* 0x0000640001e17983 */ /* 0x001f280000300800 */
[----:B------:R-:W4:Y:S04]  /*35d0*/  LDL.LU R226, [R1+0x68] ;  /* 0x0000680001e27983 */ /* 0x000f280000300800 */
[----:B------:R-:W4:Y:S01]  /*35e0*/  LDL.LU R227, [R1+0x6c] ;  /* 0x00006c0001e37983 */ /* 0x000f220000300800 */
[----:B------:R-:W-:-:S05]  /*35f0*/  FADD R211, R135, R211 ;  /* 0x000000d387d37221 */ /* 0x000fca0000000000 */
[----:B------:R0:W-:Y:S01]  /*3600*/  STL [R1+0x2c], R211 ;  /* 0x00002cd301007387 */ /* 0x0001e20000100800 */
[----:B------:R-:W-:-:S03]  /*3610*/  FADD R212, R136, R212 ;  /* 0x000000d488d47221 */ /* 0x000fc60000000000 */
[----:B0-----:R0:W5:Y:S01]  /*3620*/  LDL.LU R211, [R1+0xc0] ;  /* 0x0000c00001d37983 */ /* 0x0011620000300800 */
[----:B------:R-:W-:-:S03]  /*3630*/  FADD R213, R137, R213 ;  /* 0x000000d589d57221 */ /* 0x000fc60000000000 */
[----:B------:R1:W-:Y:S01]  /*3640*/  STL [R1+0x30], R212 ;  /* 0x000030d401007387 */ /* 0x0003e20000100800 */
[----:B------:R-:W-:-:S01]  /*3650*/  FADD R214, R138, R214 ;  /* 0x000000d68ad67221 */ /* 0x000fc20000000000 */
[----:B------:R-:W-:Y:S02]  /*3660*/  FADD R215, R139, R215 ;  /* 0x000000d78bd77221 */ /* 0x000fe40000000000 */
[----:B-1----:R0:W5:Y:S01]  /*3670*/  LDL.LU R212, [R1+0xbc] ;  /* 0x0000bc0001d47983 */ /* 0x0021620000300800 */
[----:B------:R-:W-:-:S03]  /*3680*/  FADD R216, R140, R216 ;  /* 0x000000d88cd87221 */ /* 0x000fc60000000000 */
[----:B------:R1:W-:Y:S01]  /*3690*/  STL [R1+0x34], R213 ;  /* 0x000034d501007387 */ /* 0x0003e20000100800 */
[----:B--2---:R-:W-:-:S03]  /*36a0*/  FADD R217, R141, R217 ;  /* 0x000000d98dd97221 */ /* 0x004fc60000000000 */
[----:B-1----:R0:W5:Y:S01]  /*36b0*/  LDL.LU R213, [R1+0xb8] ;  /* 0x0000b80001d57983 */ /* 0x0021620000300800 */
[----:B---3--:R-:W-:-:S03]  /*36c0*/  FADD R218, R142, R218 ;  /* 0x000000da8eda7221 */ /* 0x008fc60000000000 */
[----:B------:R1:W-:Y:S01]  /*36d0*/  STL [R1+0x38], R214 ;  /* 0x000038d601007387 */ /* 0x0003e20000100800 */
[----:B----4-:R-:W-:-:S01]  /*36e0*/  FADD R219, R143, R219 ;  /* 0x000000db8fdb7221 */ /* 0x010fc20000000000 */
[----:B------:R-:W-:Y:S02]  /*36f0*/  FADD R220, R144, R220 ;  /* 0x000000dc90dc7221 */ /* 0x000fe40000000000 */
[----:B-1----:R0:W5:Y:S04]  /*3700*/  LDL.LU R214, [R1+0xb4] ;  /* 0x0000b40001d67983 */ /* 0x0021680000300800 */
[----:B------:R1:W-:Y:S01]  /*3710*/  STL [R1+0x3c], R215 ;  /* 0x00003cd701007387 */ /* 0x0003e20000100800 */
[----:B------:R-:W-:-:S01]  /*3720*/  FADD R221, R145, R221 ;  /* 0x000000dd91dd7221 */ /* 0x000fc20000000000 */
[----:B------:R-:W-:-:S02]  /*3730*/  FADD R222, R146, R222 ;  /* 0x000000de92de7221 */ /* 0x000fc40000000000 */
[----:B-1----:R0:W5:Y:S04]  /*3740*/  LDL.LU R215, [R1+0xb0] ;  /* 0x0000b00001d77983 */ /* 0x0021680000300800 */
[----:B------:R1:W-:Y:S01]  /*3750*/  STL [R1+0x40], R216 ;  /* 0x000040d801007387 */ /* 0x0003e20000100800 */
[----:B------:R-:W-:-:S03]  /*3760*/  FADD R223, R147, R223 ;  /* 0x000000df93df7221 */ /* 0x000fc60000000000 */
        /* <DEDUP_REMOVED lines=13> */
[----:B------:R1:W-:Y:S04]  /*3840*/  STL [R1+0x54], R221 ;  /* 0x000054dd01007387 */ /* 0x0003e80000100800 */
        /* <DEDUP_REMOVED lines=12> */
[----:B-1----:R0:W5:Y:S01]  /*3910*/  LDL.LU R227, [R1+0x80] ;  /* 0x0000800001e37983 */ /* 0x0021620000300800 */
        /* <DEDUP_REMOVED lines=82> */
[----:B0-----:R-:W-:-:S06]  /*3e40*/  UMOV UR6, URZ ;  /* 0x0000003f00067c82 */ /* 0x001fcc0008000000 */
.L_x_24:
[----:B------:R-:W-:Y:S05]  /*3e50*/  @!P1 BRA `(.L_x_25) ;  /* 0x0000000000049947 */ /* 0x000fea0003800000 */
[----:B------:R-:W-:Y:S01]  /*3e60*/  BPT.TRAP 0x1 ;  /* 0x000000040000795c */ /* 0x000fe20000300000 */
.L_x_25:
[----:B------:R-:W-:Y:S02]  /*3e70*/  UISETP.GT.U32.AND UP0, UPT, UR13, 0x1, UPT ;  /* 0x000000010d00788c */ /* 0x000fe4000bf04070 */
[----:B------:R-:W-:-:S04]  /*3e80*/  ULEA UR8, UR18, UR14, 0x3 ;  /* 0x0000000e12087291 */ /* 0x000fc8000f8e183f */
[----:B------:R-:W-:Y:S01]  /*3e90*/  UIADD3 UR8, UR8, 0x10, URZ ;  /* 0x0000001008087890 */ /* 0x000fe2000fffe03f */
[----:B------:R-:W-:-:S03]  /*3ea0*/  PLOP3.LUT P0, PT, PT, PT, UP0, 0x80, 0x0 ;  /* 0x000000000000781c */ /* 0x000fc60003f0f008 */
[----:B------:R-:W-:-:S09]  /*3eb0*/  UPRMT UR8, URZ, 0x654, UR8 ;  /* 0x000006543f087896 */ /* 0x000fd20008000008 */
[----:B------:R-:W-:Y:S01]  /*3ec0*/  SYNCS.ARRIVE.TRANS64.RED.A1T0 RZ, [UR8], RZ ;  /* 0x000000ffffff79a7 */ /* 0x000fe20008100408 */
[----:B------:R-:W-:Y:S05]  /*3ed0*/  @P0 BRA `(.L_x_26) ;  /* 0x0000000000040947 */ /* 0x000fea0003800000 */
[----:B------:R-:W-:Y:S01]  /*3ee0*/  BPT.TRAP 0x1 ;  /* 0x000000040000795c */ /* 0x000fe20000300000 */
.L_x_26:
[----:B------:R-:W-:Y:S02]  /*3ef0*/  UISETP.GT.AND UP2, UPT, UR19, 0x1, UPT ;  /* 0x000000011300788c */ /* 0x000fe4000bf44270 */
[----:B------:R-:W-:Y:S02]  /*3f00*/  UIADD3 UR16, UR16, 0x1, URZ ;  /* 0x0000000110107890 */ /* 0x000fe4000fffe03f */
[----:B------:R-:W-:Y:S02]  /*3f10*/  UIADD3 UR18, UR18, 0x1, URZ ;  /* 0x0000000112127890 */ /* 0x000fe4000fffe03f */
[----:B------:R-:W-:Y:S01]  /*3f20*/  PLOP3.LUT P0, PT, PT, PT, UP2, 0x80, 0x0 ;  /* 0x000000000000781c */ /* 0x000fe20003f0f028 */
[----:B------:R-:W-:Y:S02]  /*3f30*/  UISETP.NE.AND UP0, UPT, UR16, 0x2, UPT ;  /* 0x000000021000788c */ /* 0x000fe4000bf05270 */
[----:B------:R-:W-:Y:S02]  /*3f40*/  UIADD3 UR9, UR19, -0x1, URZ ;  /* 0xffffffff13097890 */ /* 0x000fe4000fffe03f */
[----:B------:R-:W-:-:S02]  /*3f50*/  USEL UR8, URZ, 0x1, UP0 ;  /* 0x000000013f087887 */ /* 0x000fc40008000000 */
[----:B------:R-:W-:Y:S02]  /*3f60*/  UISETP.NE.AND UP1, UPT, UR18, 0x2, UPT ;  /* 0x000000021200788c */ /* 0x000fe4000bf25270 */
[----:B------:R-:W-:Y:S02]  /*3f70*/  ULOP3.LUT UR17, UR17, UR8, URZ, 0x3c, !UPT ;  /* 0x0000000811117292 */ /* 0x000fe4000f8e3c3f */
[----:B------:R-:W-:Y:S02]  /*3f80*/  USEL UR16, UR16, URZ, UP0 ;  /* 0x0000003f10107287 */ /* 0x000fe40008000000 */
[----:B------:R-:W-:Y:S01]  /*3f90*/  USEL UR18, UR18, URZ, UP1 ;  /* 0x0000003f12127287 */ /* 0x000fe20008800000 */
[----:B------:R-:W-:Y:S01]  /*3fa0*/  UMOV UR8, 0x1 ;  /* 0x0000000100087882 */ /* 0x000fe20000000000 */
[----:B------:R-:W-:Y:S01]  /*3fb0*/  UMOV UR19, UR9 ;  /* 0x0000000900137c82 */ /* 0x000fe20008000000 */
[----:B------:R-:W-:Y:S09]  /*3fc0*/  @P0 BRA `(.L_x_27) ;  /* 0xffffffec00500947 */ /* 0x000ff2000383ffff */
.L_x_19:
[----:B------:R-:W-:-:S04]  /*3fd0*/  UISETP.NE.AND UP0, UPT, UR6, URZ, UPT ;  /* 0x0000003f0600728c */ /* 0x000fc8000bf05270 */
[----:B------:R-:W-:-:S06]  /*3fe0*/  USEL UR6, URZ, 0x1, !UP0 ;  /* 0x000000013f067887 */ /* 0x000fcc000c000000 */
[----:B------:R-:W-:-:S13]  /*3ff0*/  ISETP.NE.AND P0, PT, RZ, UR6, PT ;  /* 0x00000006ff007c0c */ /* 0x000fda000bf05270 */
[----:B------:R-:W-:Y:S05]  /*4000*/  @!P0 BRA `(.L_x_28) ;  /* 0x0000000c00c48947 */ /* 0x000fea0003800000 */
[----:B------:R-:W-:Y:S02]  /*4010*/  WARPGROUP.DEPBAR.LE gsb0, 0x0 ;  /* 0x00008000000079c5 */ /* 0x000fe40000010000 */
[----:B-----5:R-:W-:Y:S01]  /*4020*/  FADD R227, R25, R227 ;  /* 0x000000e319e37221 */ /* 0x020fe20000000000 */
[----:B------:R-:W-:-:S04]  /*4030*/  FADD R228, R24, R228 ;  /* 0x000000e418e47221 */ /* 0x000fc80000000000 */
[----:B------:R2:W-:Y:S04]  /*4040*/  STL [R1+0x80], R227 ;  /* 0x000080e301007387 */ /* 0x0005e80000100800 */
[----:B--2---:R-:W2:Y:S04]  /*4050*/  LDL.LU R227, [R1+0x6c] ;  /* 0x00006c0001e37983 */ /* 0x004ea80000300800 */
[----:B--2---:R2:W-:Y:S04]  /*4060*/  STL [R1+0x84], R227 ;  /* 0x000084e301007387 */ /* 0x0045e80000100800 */
        /* <DEDUP_REMOVED lines=52> */
[----:B--2---:R-:W2:Y:S01]  /*43b0*/  LDL.LU R227, [R1] ;  /* 0x0000000001e37983 */ /* 0x004ea20000300800 */
[----:B------:R-:W-:Y:S01]  /*43c0*/  FADD R226, R26, R226 ;  /* 0x000000e21ae27221 */ /* 0x000fe20000000000 */
        /* <DEDUP_REMOVED lines=97> */
[----:B--2---:R-:W-:-:S05]  /*49e0*/  FADD R227, R124, R227 ;  /* 0x000000e37ce37221 */ /* 0x004fca0000000000 */
[----:B------:R2:W-:Y:S04]  /*49f0*/  STL [R1], R227 ;  /* 0x000000e301007387 */ /* 0x0005e80000100800 */
[----:B--2---:R-:W2:Y:S02]  /*4a00*/  LDL.LU R227, [R1+0xec] ;  /* 0x0000ec0001e37983 */ /* 0x004ea40000300800 */
[----:B--2---:R-:W-:-:S05]  /*4a10*/  FADD R227, R125, R227 ;  /* 0x000000e37de37221 */ /* 0x004fca0000000000 */
[----:B------:R2:W-:Y:S04]  /*4a20*/  STL [R1+0x4], R227 ;  /* 0x000004e301007387 */ /* 0x0005e80000100800 */
        /* <DEDUP_REMOVED lines=78> */
[----:B--2---:R2:W5:Y:S02]  /*4f10*/  LDL.LU R227, [R1+0x80] ;  /* 0x0000800001e37983 */ /* 0x0045640000300800 */
.L_x_28:
[----:B------:R-:W-:Y:S02]  /*4f20*/  WARPGROUP.DEPBAR.LE gsb0, 0x0 ;  /* 0x00008000000079c5 */ /* 0x000fe40000010000 */
[----:B------:R-:W3:Y:S02]  /*4f30*/  LDC R24, c[0x0][0x28c] ;  /* 0x0000a300ff187b82 */ /* 0x000ee40000000800 */
[----:B---3--:R-:W-:-:S13]  /*4f40*/  ISETP.GE.AND P0, PT, R24, 0x1, PT ;  /* 0x000000011800780c */ /* 0x008fda0003f06270 */
[----:B------:R-:W-:Y:S05]  /*4f50*/  @!P0 BRA `(.L_x_29) ;  /* 0x0000000000408947 */ /* 0x000fea0003800000 */
[----:B------:R-:W-:-:S06]  /*4f60*/  UISETP.NE.AND UP0, UPT, UR25, 0x3, UPT ;  /* 0x000000031900788c */ /* 0x000fcc000bf05270 */
[----:B------:R-:W-:-:S13]  /*4f70*/  PLOP3.LUT P0, PT, PT, PT, UP0, 0x80, 0x0 ;  /* 0x000000000000781c */ /* 0x000fda0003f0f008 */
[----:B------:R-:W-:Y:S05]  /*4f80*/  @!P0 BRA `(.L_x_30) ;  /* 0x0000000000048947 */ /* 0x000fea0003800000 */
[----:B------:R-:W-:Y:S01]  /*4f90*/  BPT.TRAP 0x1 ;  /* 0x000000040000795c */ /* 0x000fe20000300000 */
.L_x_30:
[----:B------:R-:W-:-:S04]  /*4fa0*/  UISETP.LT.AND UP0, UPT, UR12, 0x1, UPT ;  /* 0x000000010c00788c */ /* 0x000fc8000bf01270 */
[----:B------:R-:W-:Y:S02]  /*4fb0*/  USEL UR6, UR12, 0x1, UP0 ;  /* 0x000000010c067887 */ /* 0x000fe40008000000 */
[----:B------:R-:W-:Y:S02]  /*4fc0*/  UISETP.GT.U32.AND UP0, UPT, UR13, 0x1, UPT ;  /* 0x000000010d00788c */ /* 0x000fe4000bf04070 */
[----:B------:R-:W-:-:S04]  /*4fd0*/  UIADD3 UR6, UR5, UR12, -UR6 ;  /* 0x0000000c05067290 */ /* 0x000fc8000fffe806 */
[----:B------:R-:W-:Y:S01]  /*4fe0*/  USHF.L.U32 UR6, UR6, 0x3, URZ ;  /* 0x0000000306067899 */ /* 0x000fe2000800063f */
[----:B------:R-:W-:-:S03]  /*4ff0*/  PLOP3.LUT P0, PT, PT, PT, UP0, 0x80, 0x0 ;  /* 0x000000000000781c */ /* 0x000fc60003f0f008 */
[----:B------:R-:W-:-:S04]  /*5000*/  ULOP3.LUT UR6, UR6, 0x8, URZ, 0xc0, !UPT ;  /* 0x0000000806067892 */ /* 0x000fc8000f8ec03f */
[----:B------:R-:W-:-:S04]  /*5010*/  UIADD3 UR6, UR14, 0x10, UR6 ;  /* 0x000000100e067890 */ /* 0x000fc8000fffe006 */
[----:B------:R-:W-:-:S09]  /*5020*/  UPRMT UR6, URZ, 0x654, UR6 ;  /* 0x000006543f067896 */ /* 0x000fd20008000006 */
[----:B------:R-:W-:Y:S01]  /*5030*/  SYNCS.ARRIVE.TRANS64.RED.A1T0 RZ, [UR6], RZ ;  /* 0x000000ffffff79a7 */ /* 0x000fe20008100406 */
[----:B------:R-:W-:Y:S05]  /*5040*/  @P0 BRA `(.L_x_29) ;  /* 0x0000000000040947 */ /* 0x000fea0003800000 */
[----:B------:R-:W-:Y:S01]  /*5050*/  BPT.TRAP 0x1 ;  /* 0x000000040000795c */ /* 0x000fe20000300000 */
.L_x_29:
[----:B------:R-:W-:Y:S01]  /*5060*/  STL [R1+0x88], R3 ;  /* 0x0000880301007387 */ /* 0x000fe20000100800 */
[----:B------:R-:W3:Y:S01]  /*5070*/  LDC R28, c[0x0][0x288] ;  /* 0x0000a200ff1c7b82 */ /* 0x000ee20000000800 */
[----:B------:R-:W-:Y:S02]  /*5080*/  ULDC UR6, c[0x0][0x284] ;  /* 0x0000a10000067ab9 */ /* 0x000fe40000000800 */
[----:B------:R4:W-:Y:S04]  /*5090*/  STL [R1+0x84], R2 ;  /* 0x0000840201007387 */ /* 0x0009e80000100800 */
[----:B----4-:R-:W4:Y:S04]  /*50a0*/  LDL.LU R2, [R1+0x7c] ;  /* 0x00007c0001027983 */ /* 0x010f280000300800 */
[----:B-----5:R0:W-:Y:S01]  /*50b0*/  STL [R1+0x80], R0 ;  /* 0x0000800001007387 */ /* 0x0201e20000100800 */
[----:B------:R-:W1:Y:S03]  /*50c0*/  S2R R3, SR_TID.X ;  /* 0x0000000000037919 */ /* 0x000e660000002100 */
[----:B0-----:R-:W2:Y:S01]  /*50d0*/  LDL.LU R0, [R1+0x78] ;  /* 0x0000780001007983 */ /* 0x001ea20000300800 */
[----:B-1----:R-:W-:-:S02]  /*50e0*/  SHF.R.U32.HI R24, RZ, 0x2, R3 ;  /* 0x00000002ff187819 */ /* 0x002fc40000011603 */
[----:B------:R-:W-:Y:S02]  /*50f0*/  LOP3.LUT R26, R3, 0x60, RZ, 0xc0, !PT ;  /* 0x00000060031a7812 */ /* 0x000fe400078ec0ff */
[----:B------:R-:W-:Y:S02]  /*5100*/  SHF.R.U32.HI R27, RZ, 0x7, R3 ;  /* 0x00000007ff1b7819 */ /* 0x000fe40000011603 */
[----:B------:R-:W-:Y:S02]  /*5110*/  LOP3.LUT R25, R24, 0x7, RZ, 0xc0, !PT ;  /* 0x0000000718197812 */ /* 0x000fe400078ec0ff */
[----:B------:R-:W-:Y:S02]  /*5120*/  SHF.R.U32.HI R26, RZ, 0x1, R26 ;  /* 0x00000001ff1a7819 */ /* 0x000fe4000001161a */
[----:B------:R-:W-:Y:S02]  /*5130*/  LOP3.LUT R24, R27, 0x1, RZ, 0xc0, !PT ;  /* 0x000000011b187812 */ /* 0x000fe400078ec0ff */
[----:B------:R-:W-:-:S03]  /*5140*/  IADD3 R27, RZ, -R26, -R25 ;  /* 0x8000001aff1b7210 */ /* 0x000fc60007ffe819 */
[C---:B------:R-:W-:Y:S02]  /*5150*/  IMAD.SHL.U32 R30, R24.reuse, 0x40, RZ ;  /* 0x00000040181e7824 */ /* 0x040fe400078e00ff */
[----:B------:R-:W-:Y:S01]  /*5160*/  IMAD R29, R24, -0x40, R27 ;  /* 0xffffffc0181d7824 */ /* 0x000fe200078e021b */
[C---:B------:R-:W-:Y:S01]  /*5170*/  LOP3.LUT R24, R3.reuse, 0x3, RZ, 0xc0, !PT ;  /* 0x0000000303187812 */ /* 0x040fe200078ec0ff */
[----:B------:R-:W-:Y:S01]  /*5180*/  IMAD.SHL.U32 R27, R3, 0x2, RZ ;  /* 0x00000002031b7824 */ /* 0x000fe200078e00ff */
[----:B------:R-:W-:Y:S01]  /*5190*/  LOP3.LUT R25, R30, 0x40, R25, 0xe2, !PT ;  /* 0x000000401e197812 */ /* 0x000fe200078ee219 */
[----:B------:R0:W5:Y:S03]  /*51a0*/  LDL.LU R3, [R1+0x88] ;  /* 0x0000880001037983 */ /* 0x0001660000300800 */
[----:B------:R-:W-:Y:S01]  /*51b0*/  LOP3.LUT R27, R27, 0x6, RZ, 0xc0, !PT ;  /* 0x000000061b1b7812 */ /* 0x000fe200078ec0ff */
[----:B---3--:R-:W-:-:S02]  /*51c0*/  IMAD R24, R24, -0x2, R28 ;  /* 0xfffffffe18187824 */ /* 0x008fc400078e021c */
[C---:B----4-:R-:W-:Y:S02]  /*51d0*/  IMAD.SHL.U32 R30, R2.reuse, 0x80, RZ ;  /* 0x00000080021e7824 */ /* 0x050fe400078e00ff */
[----:B------:R-:W-:Y:S02]  /*51e0*/  IMAD.WIDE R32, R2, 0x80, RZ ;  /* 0x0000008002207825 */ /* 0x000fe400078e02ff */
[----:B------:R0:W5:Y:S02]  /*51f0*/  LDL.LU R2, [R1+0x84] ;  /* 0x0000840001027983 */ /* 0x0001640000300800 */
[----:B--2---:R-:W-:-:S05]  /*5200*/  IMAD.SHL.U32 R35, R0, 0x100, RZ ;  /* 0x0000010000237824 */ /* 0x004fca00078e00ff */
[----:B------:R-:W-:Y:S02]  /*5210*/  ISETP.GE.AND P0, PT, R35, R28, PT ;  /* 0x0000001c2300720c */ /* 0x000fe40003f06270 */
[----:B------:R-:W-:Y:S02]  /*5220*/  PRMT R28, R27, 0x6540, R0 ;  /* 0x000065401b1c7816 */ /* 0x000fe40000000000 */
[----:B------:R0:W5:Y:S01]  /*5230*/  LDL.LU R0, [R1+0x80] ;  /* 0x0000800001007983 */ /* 0x0001620000300800 */
[C---:B------:R-:W-:Y:S02]  /*5240*/  ISETP.GE.OR P0, PT, R30.reuse, UR6, P0 ;  /* 0x000000061e007c0c */ /* 0x040fe40008706670 */
[----:B------:R-:W-:Y:S01]  /*5250*/  IADD3 R38, -R30, UR6, R29 ;  /* 0x000000061e267c10 */ /* 0x000fe2000fffe11d */
[----:B------:R-:W-:Y:S01]  /*5260*/  IMAD.IADD R35, R24, 0x1, -R35 ;  /* 0x0000000118237824 */ /* 0x000fe200078e0a23 */
[----:B------:R-:W-:Y:S01]  /*5270*/  LOP3.LUT R39, R32, R25, R26, 0xfe, !PT ;  /* 0x0000001920277212 */ /* 0x000fe200078efe1a */
[----:B------:R-:W-:-:S08]  /*5280*/  IMAD.MOV.U32 R34, RZ, RZ, -0x1 ;  /* 0xffffffffff227424 */ /* 0x000fd000078e00ff */
[----:B0-----:R-:W-:Y:S05]  /*5290*/  @P0 BRA `(.L_x_31) ;  /* 0x0000008c00ac0947 */ /* 0x001fea0003800000 */
[----:B------:R-:W0:Y:S01]  /*52a0*/  LDC.64 R26, c[0x0][0x5c8] ;  /* 0x00017200ff1a7b82 */ /* 0x000e220000000a00 */
[----:B------:R-:W-:Y:S01]  /*52b0*/  USHF.R.S32.HI UR7, URZ, 0x1f, UR24 ;  /* 0x0000001f3f077899 */ /* 0x000fe20008011418 */
[--C-:B------:R-:W-:Y:S01]  /*52c0*/  SHF.R.S32.HI R29, RZ, 0x1f, R28.reuse ;  /* 0x0000001fff1d7819 */ /* 0x100fe2000001141c */
[----:B------:R-:W-:Y:S01]  /*52d0*/  ULDC.64 UR8, c[0x0][0x5d0] ;  /* 0x0001740000087ab9 */ /* 0x000fe20000000a00 */
[----:B------:R-:W-:Y:S01]  /*52e0*/  BSSY B0, `(.L_x_31) ;  /* 0x00008e6000007945 */ /* 0x000fe20003800000 */
[----:B------:R-:W-:Y:S02]  /*52f0*/  UIMAD UR6, UR7, UR8, URZ ;  /* 0x00000008070672a4 */ /* 0x000fe4000f8e023f */
[----:B------:R-:W-:Y:S02]  /*5300*/  IMAD.U32 R25, RZ, RZ, UR8 ;  /* 0x00000008ff197e24 */ /* 0x000fe4000f8e00ff */
[----:B------:R-:W-:Y:S02]  /*5310*/  UIMAD UR6, UR24, UR9, UR6 ;  /* 0x00000009180672a4 */ /* 0x000fe4000f8e0206 */
[----:B------:R-:W-:Y:S01]  /*5320*/  IMAD.WIDE.U32 R24, R25, UR24, R28 ;  /* 0x0000001819187c25 */ /* 0x000fe2000f8e001c */
[----:B------:R-:W-:-:S03]  /*5330*/  ULDC.64 UR8, c[0x0][0x5c0] ;  /* 0x0001700000087ab9 */ /* 0x000fc60000000a00 */
[----:B------:R-:W-:Y:S02]  /*5340*/  VIADD R25, R25, UR6 ;  /* 0x0000000619197c36 */ /* 0x000fe40008000000 */
[-C--:B0-----:R-:W-:Y:S02]  /*5350*/  IMAD R30, R33, R26.reuse, RZ ;  /* 0x0000001a211e7224 */ /* 0x081fe400078e02ff */
[----:B------:R-:W-:-:S04]  /*5360*/  IMAD.WIDE.U32 R24, R39, R26, R24 ;  /* 0x0000001a27187225 */ /* 0x000fc800078e0018 */
[----:B------:R-:W-:-:S04]  /*5370*/  IMAD R31, R39, R27, R30 ;  /* 0x0000001b271f7224 */ /* 0x000fc800078e021e */
[----:B------:R-:W-:Y:S01]  /*5380*/  IMAD.IADD R30, R25, 0x1, R31 ;  /* 0x00000001191e7824 */ /* 0x000fe200078e021f */
[----:B------:R-:W-:Y:S02]  /*5390*/  LEA R25, P0, R26, R24, 0x3 ;  /* 0x000000181a197211 */ /* 0x000fe400078018ff */
[----:B------:R-:W-:Y:S02]  /*53a0*/  IADD3 R24, P1, R24, UR8, RZ ;  /* 0x0000000818187c10 */ /* 0x000fe4000ff3e0ff */
[----:B------:R-:W-:Y:S02]  /*53b0*/  LEA.HI.X R27, R26, R30, R27, 0x3, P0 ;  /* 0x0000001e1a1b7211 */ /* 0x000fe400000f1c1b */
[----:B------:R-:W-:Y:S02]  /*53c0*/  FSETP.NEU.AND P0, PT, RZ, UR23, PT ;  /* 0x00000017ff007c0b */ /* 0x000fe4000bf0d000 */
[----:B------:R-:W-:Y:S02]  /*53d0*/  IADD3 R26, P2, R25, UR8, RZ ;  /* 0x00000008191a7c10 */ /* 0x000fe4000ff5e0ff */
[----:B------:R-:W-:-:S02]  /*53e0*/  IADD3.X R25, R30, UR9, RZ, P1, !PT ;  /* 0x000000091e197c10 */ /* 0x000fc40008ffe4ff */
[----:B------:R-:W-:-:S07]  /*53f0*/  IADD3.X R27, R27, UR9, RZ, P2, !PT ;  /* 0x000000091b1b7c10 */ /* 0x000fce00097fe4ff */
[----:B------:R-:W-:Y:S05]  /*5400*/  @!P0 BRA `(.L_x_32) ;  /* 0x0000006800d48947 */ /* 0x000fea0003800000 */
[----:B------:R-:W-:Y:S01]  /*5410*/  ULDC.64 UR8, c[0x0][0x5b8] ;  /* 0x00016e0000087ab9 */ /* 0x000fe20000000a00 */
[----:B------:R-:W-:Y:S01]  /*5420*/  ISETP.GE.AND P0, PT, R38, 0x1, PT ;  /* 0x000000012600780c */ /* 0x000fe20003f06270 */
[----:B------:R-:W-:Y:S02]  /*5430*/  UIMAD UR6, UR7, UR8, URZ ;  /* 0x00000008070672a4 */ /* 0x000fe4000f8e023f */
[----:B------:R-:W-:Y:S01]  /*5440*/  IMAD.U32 R31, RZ, RZ, UR8 ;  /* 0x00000008ff1f7e24 */ /* 0x000fe2000f8e00ff */
[----:B------:R-:W-:Y:S01]  /*5450*/  BSSY B1, `(.L_x_33) ;  /* 0x0000010000017945 */ /* 0x000fe20003800000 */
[----:B------:R-:W-:Y:S01]  /*5460*/  ISETP.LT.OR P4, PT, R35, 0x1, !P0 ;  /* 0x000000012300780c */ /* 0x000fe20004781670 */
[----:B------:R-:W-:Y:S02]  /*5470*/  UIMAD UR6, UR24, UR9, UR6 ;  /* 0x00000009180672a4 */ /* 0x000fe4000f8e0206 */
[----:B------:R-:W-:Y:S01]  /*5480*/  IMAD.WIDE.U32 R28, R31, UR24, R28 ;  /* 0x000000181f1c7c25 */ /* 0x000fe2000f8e001c */
[----:B------:R-:W-:-:S03]  /*5490*/  ULDC.64 UR8, c[0x0][0x5a8] ;  /* 0x00016a0000087ab9 */ /* 0x000fc60000000a00 */
[----:B------:R-:W-:Y:S02]  /*54a0*/  IMAD.MOV.U32 R30, RZ, RZ, R28 ;  /* 0x000000ffff1e7224 */ /* 0x000fe400078e001c */
[----:B------:R-:W-:Y:S01]  /*54b0*/  VIADD R31, R29, UR6 ;  /* 0x000000061d1f7c36 */ /* 0x000fe20008000000 */
[----:B------:R-:W-:Y:S02]  /*54c0*/  ULDC.64 UR6, c[0x0][0x5b0] ;  /* 0x00016c0000067ab9 */ /* 0x000fe40000000a00 */
[----:B------:R-:W-:Y:S02]  /*54d0*/  IMAD R36, R33, UR6, RZ ;  /* 0x0000000621247c24 */ /* 0x000fe4000f8e02ff */
[----:B------:R-:W-:-:S04]  /*54e0*/  IMAD.WIDE.U32 R28, R39, UR6, R30 ;  /* 0x00000006271c7c25 */ /* 0x000fc8000f8e001e */
[--C-:B------:R-:W-:Y:S01]  /*54f0*/  IMAD R37, R39, UR7, R36.reuse ;  /* 0x0000000727257c24 */ /* 0x100fe2000f8e0224 */
[----:B------:R-:W-:Y:S02]  /*5500*/  IADD3 R28, P1, R28, UR8, RZ ;  /* 0x000000081c1c7c10 */ /* 0x000fe4000ff3e0ff */
[----:B------:R-:W-:Y:S02]  /*5510*/  PRMT R36, RZ, 0x7610, R36 ;  /* 0x00007610ff247816 */ /* 0x000fe40000000024 */
[----:B------:R-:W-:Y:S01]  /*5520*/  IADD3.X R29, R29, UR9, R37, P1, !PT ;  /* 0x000000091d1d7c10 */ /* 0x000fe20008ffe425 */
[----:B------:R-:W-:Y:S08]  /*5530*/  @P4 BRA `(.L_x_34) ;  /* 0x0000000000044947 */ /* 0x000ff00003800000 */
[----:B------:R0:W5:Y:S02]  /*5540*/  LDG.E.U8 R36, desc[UR20][R28.64] ;  /* 0x000000141c247981 */ /* 0x000164000c1e1100 */
.L_x_34:
[----:B------:R-:W-:Y:S05]  /*5550*/  BSYNC B1 ;  /* 0x0000000000017941 */ /* 0x000fea0003800000 */
.L_x_33:
[----:B-----5:R-:W-:Y:S01]  /*5560*/  LOP3.LUT R36, R36, 0xff, RZ, 0xc0, !PT ;  /* 0x000000ff24247812 */ /* 0x020fe200078ec0ff */
[----:B------:R-:W-:Y:S01]  /*5570*/  BSSY B1, `(.L_x_35) ;  /* 0x000000b000017945 */ /* 0x000fe20003800000 */
[----:B------:R-:W-:Y:S02]  /*5580*/  ISETP.LT.OR P2, PT, R35, 0x2, !P0 ;  /* 0x000000022300780c */ /* 0x000fe40004741670 */
[----:B------:R-:W-:-:S05]  /*5590*/  F2FP.F16.E5M2.UNPACK_B R36, R36 ;  /* 0x00000024ff24723e */ /* 0x000fca00020004ff */
[----:B------:R-:W-:-:S05]  /*55a0*/  HADD2.F32 R36, -RZ, R36.H0_H0 ;  /* 0x20000024ff247230 */ /* 0x000fca0000004100 */
[----:B------:R-:W-:Y:S01]  /*55b0*/  FMUL R37, R36, UR23 ;  /* 0x0000001724257c20 */ /* 0x000fe20008400000 */
[----:B------:R-:W-:-:S03]  /*55c0*/  PRMT R36, RZ, 0x7610, R36 ;  /* 0x00007610ff247816 */ /* 0x000fc60000000024 */
[----:B------:R-:W-:-:S05]  /*55d0*/  FFMA R37, R228, UR22, R37 ;  /* 0x00000016e4257c23 */ /* 0x000fca0008000025 */
[----:B------:R-:W-:-:S05]  /*55e0*/  F2FP.SATFINITE.E5M2.F32.PACK_AB_MERGE_C R37, RZ, R37, RZ ;  /* 0x00000025ff25723e */ /* 0x000fca00048060ff */
[----:B------:R1:W-:Y:S01]  /*55f0*/  @!P4 STG.E.U8 desc[UR20][R24.64], R37 ;  /* 0x000000251800c986 */ /* 0x0003e2000c101114 */
[----:B------:R-:W-:Y:S05]  /*5600*/  @P2 BRA `(.L_x_36) ;  /* 0x0000000000042947 */ /* 0x000fea0003800000 */
[----:B------:R2:W5:Y:S02]  /*5610*/  LDG.E.U8 R36, desc[UR20][R28.64+0x1] ;  /* 0x000001141c247981 */ /* 0x000564000c1e1100 */
.L_x_36:
[----:B------:R-:W-:Y:S05]  /*5620*/  BSYNC B1 ;  /* 0x0000000000017941 */ /* 0x000fea0003800000 */
.L_x_35:
[----:B-----5:R-:W-:Y:S01]  /*5630*/  LOP3.LUT R36, R36, 0xff, RZ, 0xc0, !PT ;  /* 0x000000ff24247812 */ /* 0x020fe200078ec0ff */
[----:B------:R-:W-:Y:S01]  /*5640*/  BSSY B1, `(.L_x_37) ;  /* 0x0000013000017945 */ /* 0x000fe20003800000 */
[----:B-1----:R-:W-:Y:S02]  /*5650*/  IADD3 R37, P1, R39, 0x8, RZ ;  /* 0x0000000827257810 */ /* 0x002fe40007f3e0ff */
[----:B------:R-:W-:-:S03]  /*5660*/  F2FP.F16.E5M2.UNPACK_B R36, R36 ;  /* 0x00000024ff24723e */ /* 0x000fc600020004ff */
[----:B------:R-:W-:Y:S01]  /*5670*/  IMAD.X R32, RZ, RZ, R33, P1 ;  /* 0x000000ffff207224 */ /* 0x000fe200008e0621 */
[----:B------:R-:W-:Y:S01]  /*5680*/  ISETP.GE.AND P1, PT, R38, 0x9, PT ;  /* 0x000000092600780c */ /* 0x000fe20003f26270 */
[----:B------:R-:W-:Y:S02]  /*5690*/  HADD2.F32 R36, -RZ, R36.H0_H0 ;  /* 0x20000024ff247230 */ /* 0x000fe40000004100 */
[----:B------:R-:W-:Y:S01]  /*56a0*/  IMAD R32, R32, UR6, RZ ;  /* 0x0000000620207c24 */ /* 0x000fe2000f8e02ff */
[----:B------:R-:W-:Y:S01]  /*56b0*/  ISETP.LT.OR P5, PT, R35, 0x1, !P1 ;  /* 0x000000012300780c */ /* 0x000fe20004fa1670 */
[----:B------:R-:W-:-:S04]  /*56c0*/  IMAD.WIDE.U32 R30, R37, UR6, R30 ;  /* 0x00000006251e7c25 */ /* 0x000fc8000f8e001e */
[----:B------:R-:W-:Y:S01]  /*56d0*/  FMUL R36, R36, UR23 ;  /* 0x0000001724247c20 */ /* 0x000fe20008400000 */
[----:B------:R-:W-:-:S03]  /*56e0*/  IMAD R37, R37, UR7, R32 ;  /* 0x0000000725257c24 */ /* 0x000fc6000f8e0220 */
[----:B------:R-:W-:Y:S01]  /*56f0*/  FFMA R36, R227, UR22, R36 ;  /* 0x00000016e3247c23 */ /* 0x000fe20008000024 */
[----:B------:R-:W-:Y:S02]  /*5700*/  IADD3 R30, P4, R30, UR8, RZ ;  /* 0x000000081e1e7c10 */ /* 0x000fe4000ff9e0ff */
[----:B------:R-:W-:Y:S02]  /*5710*/  PRMT R32, RZ, 0x7610, R32 ;  /* 0x00007610ff207816 */ /* 0x000fe40000000020 */
[----:B------:R-:W-:Y:S02]  /*5720*/  F2FP.SATFINITE.E5M2.F32.PACK_AB_MERGE_C R33, RZ, R36, RZ ;  /* 0x00000024ff21723e */ /* 0x000fe400048060ff */
[----:B------:R-:W-:-:S03]  /*5730*/  IADD3.X R31, R31, UR9, R37, P4, !PT ;  /* 0x000000091f1f7c10 */ /* 0x000fc6000a7fe425 */
[----:B------:R1:W-:Y:S01]  /*5740*/  @!P2 STG.E.U8 desc[UR20][R24.64+0x1], R33 ;  /* 0x000001211800a986 */ /* 0x0003e2000c101114 */
[----:B------:R-:W-:Y:S05]  /*5750*/  @P5 BRA `(.L_x_38) ;  /* 0x0000000000045947 */ /* 0x000fea0003800000 */
[----:B------:R3:W5:Y:S02]  /*5760*/  LDG.E.U8 R32, desc[UR20][R30.64] ;  /* 0x000000141e207981 */ /* 0x000764000c1e1100 */
.L_x_38:
[----:B------:R-:W-:Y:S05]  /*5770*/  BSYNC B1 ;  /* 0x0000000000017941 */ /* 0x000fea0003800000 */
.L_x_37:
[----:B-----5:R-:W-:Y:S01]  /*5780*/  LOP3.LUT R32, R32, 0xff, RZ, 0xc0, !PT ;  /* 0x000000ff20207812 */ /* 0x020fe200078ec0ff */
[----:B------:R-:W-:Y:S01]  /*5790*/  BSSY B1, `(.L_x_39) ;  /* 0x000000b000017945 */ /* 0x000fe20003800000 */
[----:B------:R-:W-:Y:S02]  /*57a0*/  ISETP.LT.OR P2, PT, R35, 0x2, !P1 ;  /* 0x000000022300780c */ /* 0x000fe40004f41670 */
[----:B------:R-:W-:-:S05]  /*57b0*/  F2FP.F16.E5M2.UNPACK_B R32, R32 ;  /* 0x00000020ff20723e */ /* 0x000fca00020004ff */
[----:B------:R-:W-:-:S05]  /*57c0*/  HADD2.F32 R32, -RZ, R32.H0_H0 ;  /* 0x20000020ff207230 */ /* 0x000fca0000004100 */
[----:B-1----:R-:W-:Y:S01]  /*57d0*/  FMUL R33, R32, UR23 ;  /* 0x0000001720217c20 */ /* 0x002fe20008400000 */
[----:B------:R-:W-:-:S03]  /*57e0*/  PRMT R32, RZ, 0x7610, R32 ;  /* 0x00007610ff207816 */ /* 0x000fc60000000020 */
[----:B------:R-:W-:-:S05]  /*57f0*/  FFMA R33, R226, UR22, R33 ;  /* 0x00000016e2217c23 */ /* 0x000fca0008000021 */
[----:B------:R-:W-:-:S05]  /*5800*/  F2FP.SATFINITE.E5M2.F32.PACK_AB_MERGE_C R33, RZ, R33, RZ ;  /* 0x00000021ff21723e */ /* 0x000fca00048060ff */
[----:B------:R1:W-:Y:S01]  /*5810*/  @!P5 STG.E.U8 desc[UR20][R26.64], R33 ;  /* 0x000000211a00d986 */ /* 0x0003e2000c101114 */
[----:B------:R-:W-:Y:S05]  /*5820*/  @P2 BRA `(.L_x_40) ;  /* 0x0000000000042947 */ /* 0x000fea0003800000 */
[----:B------:R4:W5:Y:S02]  /*5830*/  LDG.E.U8 R32, desc[UR20][R30.64+0x1] ;  /* 0x000001141e207981 */ /* 0x000964000c1e1100 */
.L_x_40:
[----:B------:R-:W-:Y:S05]  /*5840*/  BSYNC B1 ;  /* 0x0000000000017941 */ /* 0x000fea0003800000 */
.L_x_39:
[----:B-----5:R-:W-:Y:S01]  /*5850*/  LOP3.LUT R32, R32, 0xff, RZ, 0xc0, !PT ;  /* 0x000000ff20207812 */ /* 0x020fe200078ec0ff */
[----:B------:R-:W-:Y:S01]  /*5860*/  BSSY B1, `(.L_x_41) ;  /* 0x000000b000017945 */ /* 0x000fe20003800000 */
[----:B------:R-:W-:Y:S02]  /*5870*/  ISETP.LT.OR P4, PT, R35, 0x9, !P0 ;  /* 0x000000092300780c */ /* 0x000fe40004781670 */
[----:B------:R-:W-:-:S05]  /*5880*/  F2FP.F16.E5M2.UNPACK_B R32, R32 ;  /* 0x00000020ff20723e */ /* 0x000fca00020004ff */
[----:B------:R-:W-:-:S05]  /*5890*/  HADD2.F32 R32, -RZ, R32.H0_H0 ;  /* 0x20000020ff207230 */ /* 0x000fca0000004100 */
[----:B------:R-:W-:-:S04]  /*58a0*/  FMUL R32, R32, UR23 ;  /* 0x0000001720207c20 */ /* 0x000fc80008400000 */
[----:B------:R-:W-:-:S05]  /*58b0*/  FFMA R32, R225, UR22, R32 ;  /* 0x00000016e1207c23 */ /* 0x000fca0008000020 */
[----:B-1----:R-:W-:Y:S02]  /*58c0*/  F2FP.SATFINITE.E5M2.F32.PACK_AB_MERGE_C R33, RZ, R32, RZ ;  /* 0x00000020ff21723e */ /* 0x002fe400048060ff */
[----:B------:R-:W-:-:S03]  /*58d0*/  PRMT R32, RZ, 0x7610, R32 ;  /* 0x00007610ff207816 */ /* 0x000fc60000000020 */
[----:B------:R1:W-:Y:S01]  /*58e0*/  @!P2 STG.E.U8 desc[UR20][R26.64+0x1], R33 ;  /* 0x000001211a00a986 */ /* 0x0003e2000c101114 */
[----:B------:R-:W-:Y:S05]  /*58f0*/  @P4 BRA `(.L_x_42) ;  /* 0x0000000000044947 */ /* 0x000fea0003800000 */
[----:B------:R0:W5:Y:S02]  /*5900*/  LDG.E.U8 R32, desc[UR20][R28.64+0x8] ;  /* 0x000008141c207981 */ /* 0x000164000c1e1100 */
.L_x_42:
[----:B------:R-:W-:Y:S05]  /*5910*/  BSYNC B1 ;  /* 0x0000000000017941 */ /* 0x000fea0003800000 */
.L_x_41:
        /* <DEDUP_REMOVED lines=12> */
.L_x_44:
[----:B------:R-:W-:Y:S05]  /*59e0*/  BSYNC B1 ;  /* 0x0000000000017941 */ /* 0x000fea0003800000 */
.L_x_43:
        /* <DEDUP_REMOVED lines=12> */
.L_x_46:
[----:B------:R-:W-:Y:S05]  /*5ab0*/  BSYNC B1 ;  /* 0x0000000000017941 */ /* 0x000fea0003800000 */
.L_x_45:
        /* <DEDUP_REMOVED lines=12> */
.L_x_48:
[----:B------:R-:W-:Y:S05]  /*5b80*/  BSYNC B1 ;  /* 0x0000000000017941 */ /* 0x000fea0003800000 */
.L_x_47:
        /* <DEDUP_REMOVED lines=12> */
.L_x_50:
[----:B------:R-:W-:Y:S05]  /*5c50*/  BSYNC B1 ;  /* 0x0000000000017941 */ /* 0x000fea0003800000 */
.L_x_49:
        /* <DEDUP_REMOVED lines=12> */
.L_x_52:
[----:B------:R-:W-:Y:S05]  /*5d20*/  BSYNC B1 ;  /* 0x0000000000017941 */ /* 0x000fea0003800000 */
.L_x_51:
        /* <DEDUP_REMOVED lines=12> */
.L_x_54:
[----:B------:R-:W-:Y:S05]  /*5df0*/  BSYNC B1 ;  /* 0x0000000000017941 */ /* 0x000fea0003800000 */
.L_x_53:
        /* <DEDUP_REMOVED lines=12> */
.L_x_56:
[----:B------:R-:W-:Y:S05]  /*5ec0*/  BSYNC B1 ;  /* 0x0000000000017941 */ /* 0x000fea0003800000 */
.L_x_55:
        /* <DEDUP_REMOVED lines=12> */
.L_x_58:
[----:B------:R-:W-:Y:S05]  /*5f90*/  BSYNC B1 ;  /* 0x0000000000017941 */ /* 0x000fea0003800000 */
.L_x_57:
        /* <DEDUP_REMOVED lines=12> */
.L_x_60:
[----:B------:R-:W-:Y:S05]  /*6060*/  BSYNC B1 ;  /* 0x0000000000017941 */ /* 0x000fea0003800000 */
.L_x_59:
        /* <DEDUP_REMOVED lines=12> */
.L_x_62:
[----:B------:R-:W-:Y:S05]  /*6130*/  BSYNC B1 ;  /* 0x0000000000017941 */ /* 0x000fea0003800000 */
.L_x_61:
        /* <DEDUP_REMOVED lines=12> */
.L_x_64:
[----:B------:R-:W-:Y:S05]  /*6200*/  BSYNC B1 ;  /* 0x0000000000017941 */ /* 0x000fea0003800000 */
.L_x_63:
        /* <DEDUP_REMOVED lines=12> */
.L_x_66:
[----:B------:R-:W-:Y:S05]  /*62d0*/  BSYNC B1 ;  /* 0x0000000000017941 */ /* 0x000fea0003800000 */
.L_x_65:
        /* <DEDUP_REMOVED lines=12> */
.L_x_68:
[----:B------:R-:W-:Y:S05]  /*63a0*/  BSYNC B1 ;  /* 0x0000000000017941 */ /* 0x000fea0003800000 */
.L_x_67:
        /* <DEDUP_REMOVED lines=12> */
.L_x_70:
[----:B------:R-:W-:Y:S05]  /*6470*/  BSYNC B1 ;  /* 0x0000000000017941 */ /* 0x000fea0003800000 */
.L_x_69:
        /* <DEDUP_REMOVED lines=12> */
.L_x_72:
[----:B------:R-:W-:Y:S05]  /*6540*/  BSYNC B1 ;  /* 0x0000000000017941 */ /* 0x000fea0003800000 */
.L_x_71:
        /* <DEDUP_REMOVED lines=12> */
.L_x_74:
[----:B------:R-:W-:Y:S05]  /*6610*/  BSYNC B1 ;  /* 0x0000000000017941 */ /* 0x000fea0003800000 */
.L_x_73:
        /* <DEDUP_REMOVED lines=12> */
.L_x_76:
[----:B------:R-:W-:Y:S05]  /*66e0*/  BSYNC B1 ;  /* 0x0000000000017941 */ /* 0x000fea0003800000 */
.L_x_75:
        /* <DEDUP_REMOVED lines=12> */
.L_x_78:
[----:B------:R-:W-:Y:S05]  /*67b0*/  BSYNC B1 ;  /* 0x0000000000017941 */ /* 0x000fea0003800000 */
.L_x_77:
        /* <DEDUP_REMOVED lines=12> */
.L_x_80:
[----:B------:R-:W-:Y:S05]  /*6880*/  BSYNC B1 ;  /* 0x0000000000017941 */ /* 0x000fea0003800000 */
.L_x_79:
        /* <DEDUP_REMOVED lines=12> */
.L_x_82:
[----:B------:R-:W-:Y:S05]  /*6950*/  BSYNC B1 ;  /* 0x0000000000017941 */ /* 0x000fea0003800000 */
.L_x_81:
        /* <DEDUP_REMOVED lines=12> */
.L_x_84:
[----:B------:R-:W-:Y:S05]  /*6a20*/  BSYNC B1 ;  /* 0x0000000000017941 */ /* 0x000fea0003800000 */
.L_x_83:
        /* <DEDUP_REMOVED lines=12> */
.L_x_86:
[----:B------:R-:W-:Y:S05]  /*6af0*/  BSYNC B1 ;  /* 0x0000000000017941 */ /* 0x000fea0003800000 */
.L_x_85:
        /* <DEDUP_REMOVED lines=12> */
.L_x_88:
[----:B------:R-:W-:Y:S05]  /*6bc0*/  BSYNC B1 ;  /* 0x0000000000017941 */ /* 0x000fea0003800000 */
.L_x_87:
        /* <DEDUP_REMOVED lines=12> */
.L_x_90:
[----:B------:R-:W-:Y:S05]  /*6c90*/  BSYNC B1 ;  /* 0x0000000000017941 */ /* 0x000fea0003800000 */
.L_x_89:
        /* <DEDUP_REMOVED lines=12> */
.L_x_92:
[----:B------:R-:W-:Y:S05]  /*6d60*/  BSYNC B1 ;  /* 0x0000000000017941 */ /* 0x000fea0003800000 */
.L_x_91:
        /* <DEDUP_REMOVED lines=12> */
.L_x_94:
[----:B------:R-:W-:Y:S05]  /*6e30*/  BSYNC B1 ;  /* 0x0000000000017941 */ /* 0x000fea0003800000 */
.L_x_93:
        /* <DEDUP_REMOVED lines=12> */
.L_x_96:
[----:B------:R-:W-:Y:S05]  /*6f00*/  BSYNC B1 ;  /* 0x0000000000017941 */ /* 0x000fea0003800000 */
.L_x_95:
        /* <DEDUP_REMOVED lines=12> */
.L_x_98:
[----:B------:R-:W-:Y:S05]  /*6fd0*/  BSYNC B1 ;  /* 0x0000000000017941 */ /* 0x000fea0003800000 */
.L_x_97:
        /* <DEDUP_REMOVED lines=12> */
.L_x_100:
[----:B------:R-:W-:Y:S05]  /*70a0*/  BSYNC B1 ;  /* 0x0000000000017941 */ /* 0x000fea0003800000 */
.L_x_99:
        /* <DEDUP_REMOVED lines=12> */
.L_x_102:
[----:B------:R-:W-:Y:S05]  /*7170*/  BSYNC B1 ;  /* 0x0000000000017941 */ /* 0x000fea0003800000 */
.L_x_101:
        /* <DEDUP_REMOVED lines=12> */
.L_x_104:
[----:B------:R-:W-:Y:S05]  /*7240*/  BSYNC B1 ;  /* 0x0000000000017941 */ /* 0x000fea0003800000 */
.L_x_103:
        /* <DEDUP_REMOVED lines=12> */
.L_x_106:
[----:B------:R-:W-:Y:S05]  /*7310*/  BSYNC B1 ;  /* 0x0000000000017941 */ /* 0x000fea0003800000 */
.L_x_105:
        /* <DEDUP_REMOVED lines=12> */
.L_x_108:
[----:B------:R-:W-:Y:S05]  /*73e0*/  BSYNC B1 ;  /* 0x0000000000017941 */ /* 0x000fea0003800000 */
.L_x_107:
        /* <DEDUP_REMOVED lines=12> */
.L_x_110:
[----:B------:R-:W-:Y:S05]  /*74b0*/  BSYNC B1 ;  /* 0x0000000000017941 */ /* 0x000fea0003800000 */
.L_x_109:
        /* <DEDUP_REMOVED lines=12> */
.L_x_112:
[----:B------:R-:W-:Y:S05]  /*7580*/  BSYNC B1 ;  /* 0x0000000000017941 */ /* 0x000fea0003800000 */
.L_x_111:
        /* <DEDUP_REMOVED lines=12> */
.L_x_114:
[----:B------:R-:W-:Y:S05]  /*7650*/  BSYNC B1 ;  /* 0x0000000000017941 */ /* 0x000fea0003800000 */
.L_x_113:
        /* <DEDUP_REMOVED lines=12> */
.L_x_116:
[----:B------:R-:W-:Y:S05]  /*7720*/  BSYNC B1 ;  /* 0x0000000000017941 */ /* 0x000fea0003800000 */
.L_x_115:
        /* <DEDUP_REMOVED lines=12> */
.L_x_118:
[----:B------:R-:W-:Y:S05]  /*77f0*/  BSYNC B1 ;  /* 0x0000000000017941 */ /* 0x000fea0003800000 */
.L_x_117:
        /* <DEDUP_REMOVED lines=12> */
.L_x_120:
[----:B------:R-:W-:Y:S05]  /*78c0*/  BSYNC B1 ;  /* 0x0000000000017941 */ /* 0x000fea0003800000 */
.L_x_119:
        /* <DEDUP_REMOVED lines=12> */
.L_x_122:
[----:B------:R-:W-:Y:S05]  /*7990*/  BSYNC B1 ;  /* 0x0000000000017941 */ /* 0x000fea0003800000 */
.L_x_121:
        /* <DEDUP_REMOVED lines=12> */
.L_x_124:
[----:B------:R-:W-:Y:S05]  /*7a60*/  BSYNC B1 ;  /* 0x0000000000017941 */ /* 0x000fea0003800000 */
.L_x_123:
        /* <DEDUP_REMOVED lines=12> */
.L_x_126:
[----:B------:R-:W-:Y:S05]  /*7b30*/  BSYNC B1 ;  /* 0x0000000000017941 */ /* 0x000fea0003800000 */
.L_x_125:
        /* <DEDUP_REMOVED lines=12> */
.L_x_128:
[----:B------:R-:W-:Y:S05]  /*7c00*/  BSYNC B1 ;  /* 0x0000000000017941 */ /* 0x000fea0003800000 */
.L_x_127:
        /* <DEDUP_REMOVED lines=12> */
.L_x_130:
[----:B------:R-:W-:Y:S05]  /*7cd0*/  BSYNC B1 ;  /* 0x0000000000017941 */ /* 0x000fea0003800000 */
.L_x_129:
        /* <DEDUP_REMOVED lines=12> */
.L_x_132:
[----:B------:R-:W-:Y:S05]  /*7da0*/  BSYNC B1 ;  /* 0x0000000000017941 */ /* 0x000fea0003800000 */
.L_x_131:
        /* <DEDUP_REMOVED lines=12> */
.L_x_134:
[----:B------:R-:W-:Y:S05]  /*7e70*/  BSYNC B1 ;  /* 0x0000000000017941 */ /* 0x000fea0003800000 */
.L_x_133:
        /* <DEDUP_REMOVED lines=12> */
.L_x_136:
[----:B------:R-:W-:Y:S05]  /*7f40*/  BSYNC B1 ;  /* 0x0000000000017941 */ /* 0x000fea0003800000 */
.L_x_135:
        /* <DEDUP_REMOVED lines=12> */
.L_x_138:
[----:B------:R-:W-:Y:S05]  /*8010*/  BSYNC B1 ;  /* 0x0000000000017941 */ /* 0x000fea0003800000 */
.L_x_137:
        /* <DEDUP_REMOVED lines=12> */
.L_x_140:
[----:B------:R-:W-:Y:S05]  /*80e0*/  BSYNC B1 ;  /* 0x0000000000017941 */ /* 0x000fea0003800000 */
.L_x_139:
        /* <DEDUP_REMOVED lines=12> */
.L_x_142:
[----:B------:R-:W-:Y:S05]  /*81b0*/  BSYNC B1 ;  /* 0x0000000000017941 */ /* 0x000fea0003800000 */
.L_x_141:
        /* <DEDUP_REMOVED lines=12> */
.L_x_144:
[----:B------:R-:W-:Y:S05]  /*8280*/  BSYNC B1 ;  /* 0x0000000000017941 */ /* 0x000fea0003800000 */
.L_x_143:
        /* <DEDUP_REMOVED lines=12> */
.L_x_146:
[----:B------:R-:W-:Y:S05]  /*8350*/  BSYNC B1 ;  /* 0x0000000000017941 */ /* 0x000fea0003800000 */
.L_x_145:
        /* <DEDUP_REMOVED lines=12> */
.L_x_148:
[----:B------:R-:W-:Y:S05]  /*8420*/  BSYNC B1 ;  /* 0x0000000000017941 */ /* 0x000fea0003800000 */
.L_x_147:
        /* <DEDUP_REMOVED lines=12> */
.L_x_150:
[----:B------:R-:W-:Y:S05]  /*84f0*/  BSYNC B1 ;  /* 0x0000000000017941 */ /* 0x000fea0003800000 */
.L_x_149:
        /* <DEDUP_REMOVED lines=12> */
.L_x_152:
[----:B------:R-:W-:Y:S05]  /*85c0*/  BSYNC B1 ;  /* 0x0000000000017941 */ /* 0x000fea0003800000 */
.L_x_151:
        /* <DEDUP_REMOVED lines=12> */
.L_x_154:
[----:B------:R-:W-:Y:S05]  /*8690*/  BSYNC B1 ;  /* 0x0000000000017941 */ /* 0x000fea0003800000 */
.L_x_153:
        /* <DEDUP_REMOVED lines=12> */
.L_x_156:
[----:B------:R-:W-:Y:S05]  /*8760*/  BSYNC B1 ;  /* 0x0000000000017941 */ /* 0x000fea0003800000 */
.L_x_155:
        /* <DEDUP_REMOVED lines=12> */
.L_x_158:
[----:B------:R-:W-:Y:S05]  /*8830*/  BSYNC B1 ;  /* 0x0000000000017941 */ /* 0x000fea0003800000 */
.L_x_157:
        /* <DEDUP_REMOVED lines=12> */
.L_x_160:
[----:B------:R-:W-:Y:S05]  /*8900*/  BSYNC B1 ;  /* 0x0000000000017941 */ /* 0x000fea0003800000 */
.L_x_159:
        /* <DEDUP_REMOVED lines=12> */
.L_x_162:
[----:B------:R-:W-:Y:S05]  /*89d0*/  BSYNC B1 ;  /* 0x0000000000017941 */ /* 0x000fea0003800000 */
.L_x_161:
        /* <DEDUP_REMOVED lines=12> */
.L_x_164:
[----:B------:R-:W-:Y:S05]  /*8aa0*/  BSYNC B1 ;  /* 0x0000000000017941 */ /* 0x000fea0003800000 */
.L_x_163:
        /* <DEDUP_REMOVED lines=12> */
.L_x_166:
[----:B------:R-:W-:Y:S05]  /*8b70*/  BSYNC B1 ;  /* 0x0000000000017941 */ /* 0x000fea0003800000 */
.L_x_165:
        /* <DEDUP_REMOVED lines=12> */
.L_x_168:
[----:B------:R-:W-:Y:S05]  /*8c40*/  BSYNC B1 ;  /* 0x0000000000017941 */ /* 0x000fea0003800000 */
.L_x_167:
        /* <DEDUP_REMOVED lines=12> */
.L_x_170:
[----:B------:R-:W-:Y:S05]  /*8d10*/  BSYNC B1 ;  /* 0x0000000000017941 */ /* 0x000fea0003800000 */
.L_x_169:
        /* <DEDUP_REMOVED lines=12> */
.L_x_172:
[----:B------:R-:W-:Y:S05]  /*8de0*/  BSYNC B1 ;  /* 0x0000000000017941 */ /* 0x000fea0003800000 */
.L_x_171:
        /* <DEDUP_REMOVED lines=12> */
.L_x_174:
[----:B------:R-:W-:Y:S05]  /*8eb0*/  BSYNC B1 ;  /* 0x0000000000017941 */ /* 0x000fea0003800000 */
.L_x_173:
        /* <DEDUP_REMOVED lines=12> */
.L_x_176:
[----:B------:R-:W-:Y:S05]  /*8f80*/  BSYNC B1 ;  /* 0x0000000000017941 */ /* 0x000fea0003800000 */
.L_x_175:
        /* <DEDUP_REMOVED lines=12> */
.L_x_178:
[----:B------:R-:W-:Y:S05]  /*9050*/  BSYNC B1 ;  /* 0x0000000000017941 */ /* 0x000fea0003800000 */
.L_x_177:
        /* <DEDUP_REMOVED lines=12> */
.L_x_180:
[----:B------:R-:W-:Y:S05]  /*9120*/  BSYNC B1 ;  /* 0x0000000000017941 */ /* 0x000fea0003800000 */
.L_x_179:
        /* <DEDUP_REMOVED lines=12> */
.L_x_182:
[----:B------:R-:W-:Y:S05]  /*91f0*/  BSYNC B1 ;  /* 0x0000000000017941 */ /* 0x000fea0003800000 */
.L_x_181:
        /* <DEDUP_REMOVED lines=12> */
.L_x_184:
[----:B------:R-:W-:Y:S05]  /*92c0*/  BSYNC B1 ;  /* 0x0000000000017941 */ /* 0x000fea0003800000 */
.L_x_183:
        /* <DEDUP_REMOVED lines=12> */
.L_x_186:
[----:B------:R-:W-:Y:S05]  /*9390*/  BSYNC B1 ;  /* 0x0000000000017941 */ /* 0x000fea0003800000 */
.L_x_185:
        /* <DEDUP_REMOVED lines=12> */
.L_x_188:
[----:B------:R-:W-:Y:S05]  /*9460*/  BSYNC B1 ;  /* 0x0000000000017941 */ /* 0x000fea0003800000 */
.L_x_187:
[----:B-----5:R-:W-:Y:S01]  /*9470*/  LOP3.LUT R32, R32, 0xff, RZ, 0xc0, !PT ;  /* 0x000000ff20207812 */ /* 0x020fe200078ec0ff */
[----:B------:R-:W-:Y:S01]  /*9480*/  BSSY B1, `(.L_x_189) ;  /* 0x000000b000017945 */ /* 0x000fe20003800000 */
[----:B------:R-:W-:Y:S02]  /*9490*/  ISETP.LT.OR P4, PT, R35, 0x99, !P1 ;  /* 0x000000992300780c */ /* 0x000fe40004f81670 */
[----:B------:R-:W-:-:S05]  /*94a0*/  F2FP.F16.E5M2.UNPACK_B R32, R32 ;  /* 0x00000020ff20723e */ /* 0x000fca00020004ff */
[----:B------:R-:W-:-:S05]  /*94b0*/  HADD2.F32 R32, -RZ, R32.H0_H0 ;  /* 0x20000020ff207230 */ /* 0x000fca0000004100 */
[----:B------:R-:W-:-:S04]  /*94c0*/  FMUL R32, R32, UR23 ;  /* 0x0000001720207c20 */ /* 0x000fc80008400000 */
[----:B------:R-:W-:Y:S01]  /*94d0*/  FFMA R32, R23, UR22, R32 ;  /* 0x0000001617207c23 */ /* 0x000fe20008000020 */
[----:B------:R-:W-:-:S04]  /*94e0*/  PRMT R23, RZ, 0x7610, R23 ;  /* 0x00007610ff177816 */ /* 0x000fc80000000017 */
[----:B-1----:R-:W-:-:S05]  /*94f0*/  F2FP.SATFINITE.E5M2.F32.PACK_AB_MERGE_C R33, RZ, R32, RZ ;  /* 0x00000020ff21723e */ /* 0x002fca00048060ff */
[----:B------:R1:W-:Y:S01]  /*9500*/  @!P2 STG.E.U8 desc[UR20][R24.64+0x99], R33 ;  /* 0x000099211800a986 */ /* 0x0003e2000c101114 */
[----:B------:R-:W-:Y:S05]  /*9510*/  @P4 BRA `(.L_x_190) ;  /* 0x0000000000044947 */ /* 0x000fea0003800000 */
[----:B------:R0:W5:Y:S02]  /*9520*/  LDG.E.U8 R23, desc[UR20][R30.64+0x98] ;  /* 0x000098141e177981 */ /* 0x000164000c1e1100 */
.L_x_190:
[----:B------:R-:W-:Y:S05]  /*9530*/  BSYNC B1 ;  /* 0x0000000000017941 */ /* 0x000fea0003800000 */
.L_x_189:
        /* <DEDUP_REMOVED lines=8> */
[----:B------:R-:W-:-:S05]  /*95c0*/  F2FP.SATFINITE.E5M2.F32.PACK_AB_MERGE_C R23, RZ, R23, RZ ;  /* 0x00000017ff17723e */ /* 0x000fca00048060ff */
[----:B------:R0:W-:Y:S01]  /*95d0*/  @!P4 STG.E.U8 desc[UR20][R26.64+0x98], R23 ;  /* 0x000098171a00c986 */ /* 0x0001e2000c101114 */
[----:B------:R-:W-:Y:S05]  /*95e0*/  @P2 BRA `(.L_x_192) ;  /* 0x0000000000042947 */ /* 0x000fea0003800000 */
[----:B------:R0:W5:Y:S02]  /*95f0*/  LDG.E.U8 R22, desc[UR20][R30.64+0x99] ;  /* 0x000099141e167981 */ /* 0x000164000c1e1100 */
.L_x_192:
[----:B------:R-:W-:Y:S05]  /*9600*/  BSYNC B1 ;  /* 0x0000000000017941 */ /* 0x000fea0003800000 */
.L_x_191:
        /* <DEDUP_REMOVED lines=8> */
[----:B0-----:R-:W-:-:S05]  /*9690*/  F2FP.SATFINITE.E5M2.F32.PACK_AB_MERGE_C R23, RZ, R22, RZ ;  /* 0x00000016ff17723e */ /* 0x001fca00048060ff */
[----:B------:R0:W-:Y:S01]  /*96a0*/  @!P2 STG.E.U8 desc[UR20][R26.64+0x99], R23 ;  /* 0x000099171a00a986 */ /* 0x0001e2000c101114 */
[----:B------:R-:W-:Y:S05]  /*96b0*/  @P4 BRA `(.L_x_194) ;  /* 0x0000000000044947 */ /* 0x000fea0003800000 */
[----:B------:R0:W5:Y:S02]  /*96c0*/  LDG.E.U8 R21, desc[UR20][R28.64+0xa0] ;  /* 0x0000a0141c157981 */ /* 0x000164000c1e1100 */
.L_x_194:
[----:B------:R-:W-:Y:S05]  /*96d0*/  BSYNC B1 ;  /* 0x0000000000017941 */ /* 0x000fea0003800000 */
.L_x_193:
        /* <DEDUP_REMOVED lines=12> */
.L_x_196:
[----:B------:R-:W-:Y:S05]  /*97a0*/  BSYNC B1 ;  /* 0x0000000000017941 */ /* 0x000fea0003800000 */
.L_x_195:
        /* <DEDUP_REMOVED lines=12> */
.L_x_198:
[----:B------:R-:W-:Y:S05]  /*9870*/  BSYNC B1 ;  /* 0x0000000000017941 */ /* 0x000fea0003800000 */
.L_x_197:
        /* <DEDUP_REMOVED lines=12> */
.L_x_200:
[----:B------:R-:W-:Y:S05]  /*9940*/  BSYNC B1 ;  /* 0x0000000000017941 */ /* 0x000fea0003800000 */
.L_x_199:
        /* <DEDUP_REMOVED lines=12> */
.L_x_202:
[----:B------:R-:W-:Y:S05]  /*9a10*/  BSYNC B1 ;  /* 0x0000000000017941 */ /* 0x000fea0003800000 */
.L_x_201:
        /* <DEDUP_REMOVED lines=12> */
.L_x_204:
[----:B------:R-:W-:Y:S05]  /*9ae0*/  BSYNC B1 ;  /* 0x0000000000017941 */ /* 0x000fea0003800000 */
.L_x_203:
        /* <DEDUP_REMOVED lines=12> */
.L_x_206:
[----:B------:R-:W-:Y:S05]  /*9bb0*/  BSYNC B1 ;  /* 0x0000000000017941 */ /* 0x000fea0003800000 */
.L_x_205:
        /* <DEDUP_REMOVED lines=12> */
.L_x_208:
[----:B------:R-:W-:Y:S05]  /*9c80*/  BSYNC B1 ;  /* 0x0000000000017941 */ /* 0x000fea0003800000 */
.L_x_207:
        /* <DEDUP_REMOVED lines=12> */
.L_x_210:
[----:B------:R-:W-:Y:S05]  /*9d50*/  BSYNC B1 ;  /* 0x0000000000017941 */ /* 0x000fea0003800000 */
.L_x_209:
        /* <DEDUP_REMOVED lines=12> */
.L_x_212:
[----:B------:R-:W-:Y:S05]  /*9e20*/  BSYNC B1 ;  /* 0x0000000000017941 */ /* 0x000fea0003800000 */
.L_x_211:
        /* <DEDUP_REMOVED lines=12> */
.L_x_214:
[----:B------:R-:W-:Y:S05]  /*9ef0*/  BSYNC B1 ;  /* 0x0000000000017941 */ /* 0x000fea0003800000 */
.L_x_213:
        /* <DEDUP_REMOVED lines=12> */
.L_x_216:
[----:B------:R-:W-:Y:S05]  /*9fc0*/  BSYNC B1 ;  /* 0x0000000000017941 */ /* 0x000fea0003800000 */
.L_x_215:
        /* <DEDUP_REMOVED lines=12> */
.L_x_218:
[----:B------:R-:W-:Y:S05]  /*a090*/  BSYNC B1 ;  /* 0x0000000000017941 */ /* 0x000fea0003800000 */
.L_x_217:
        /* <DEDUP_REMOVED lines=12> */
.L_x_220:
[----:B------:R-:W-:Y:S05]  /*a160*/  BSYNC B1 ;  /* 0x0000000000017941 */ /* 0x000fea0003800000 */
.L_x_219:
        /* <DEDUP_REMOVED lines=12> */
.L_x_222:
[----:B------:R-:W-:Y:S05]  /*a230*/  BSYNC B1 ;  /* 0x0000000000017941 */ /* 0x000fea0003800000 */
.L_x_221:
        /* <DEDUP_REMOVED lines=12> */
.L_x_224:
[----:B------:R-:W-:Y:S05]  /*a300*/  BSYNC B1 ;  /* 0x0000000000017941 */ /* 0x000fea0003800000 */
.L_x_223:
        /* <DEDUP_REMOVED lines=12> */
.L_x_226:
[----:B------:R-:W-:Y:S05]  /*a3d0*/  BSYNC B1 ;  /* 0x0000000000017941 */ /* 0x000fea0003800000 */
.L_x_225:
        /* <DEDUP_REMOVED lines=12> */
.L_x_228:
[----:B------:R-:W-:Y:S05]  /*a4a0*/  BSYNC B1 ;  /* 0x0000000000017941 */ /* 0x000fea0003800000 */
.L_x_227:
        /* <DEDUP_REMOVED lines=12> */
.L_x_230:
[----:B------:R-:W-:Y:S05]  /*a570*/  BSYNC B1 ;  /* 0x0000000000017941 */ /* 0x000fea0003800000 */
.L_x_229:
        /* <DEDUP_REMOVED lines=12> */
.L_x_232:
[----:B------:R-:W-:Y:S05]  /*a640*/  BSYNC B1 ;  /* 0x0000000000017941 */ /* 0x000fea0003800000 */
.L_x_231:
[----:B-----5:R-:W-:Y:S01]  /*a650*/  LOP3.LUT R2, R2, 0xff, RZ, 0xc0, !PT ;  /* 0x000000ff02027812 */ /* 0x020fe200078ec0ff */
[----:B------:R-:W-:Y:S01]  /*a660*/  BSSY B1, `(.L_x_233) ;  /* 0x000000b000017945 */ /* 0x000fe20003800000 */
[----:B------:R-:W-:Y:S02]  /*a670*/  ISETP.LT.OR P4, PT, R35, 0xc9, !P0 ;  /* 0x000000c92300780c */ /* 0x000fe40004781670 */
[----:B------:R-:W-:-:S05]  /*a680*/  F2FP.F16.E5M2.UNPACK_B R2, R2 ;  /* 0x00000002ff02723e */ /* 0x000fca00020004ff */
[----:B------:R-:W-:-:S05]  /*a690*/  HADD2.F32 R2, -RZ, R2.H0_H0 ;  /* 0x20000002ff027230 */ /* 0x000fca0000004100 */
[----:B0-----:R-:W-:-:S04]  /*a6a0*/  FMUL R3, R2, UR23 ;  /* 0x0000001702037c20 */ /* 0x001fc80008400000 */
[----:B------:R-:W-:Y:S01]  /*a6b0*/  FFMA R3, R0, UR22, R3 ;  /* 0x0000001600037c23 */ /* 0x000fe20008000003 */
[----:B------:R-:W-:-:S04]  /*a6c0*/  PRMT R0, RZ, 0x7610, R0 ;  /* 0x00007610ff007816 */ /* 0x000fc80000000000 */
[----:B------:R-:W-:-:S05]  /*a6d0*/  F2FP.SATFINITE.E5M2.F32.PACK_AB_MERGE_C R3, RZ, R3, RZ ;  /* 0x00000003ff03723e */ /* 0x000fca00048060ff */
[----:B------:R0:W-:Y:S01]  /*a6e0*/  @!P2 STG.E.U8 desc[UR20][R26.64+0xc1], R3 ;  /* 0x0000c1031a00a986 */ /* 0x0001e2000c101114 */
[----:B------:R-:W-:Y:S05]  /*a6f0*/  @P4 BRA `(.L_x_234) ;  /* 0x0000000000044947 */ /* 0x000fea0003800000 */
[----:B------:R0:W5:Y:S02]  /*a700*/  LDG.E.U8 R0, desc[UR20][R28.64+0xc8] ;  /* 0x0000c8141c007981 */ /* 0x000164000c1e1100 */
.L_x_234:
[----:B------:R-:W-:Y:S05]  /*a710*/  BSYNC B1 ;  /* 0x0000000000017941 */ /* 0x000fea0003800000 */
.L_x_233:
[----:B------:R-:W2:Y:S01]  /*a720*/  LDL.LU R2, [R1] ;  /* 0x0000000001027983 */ /* 0x000ea20000300800 */
[----:B-----5:R-:W-:Y:S01]  /*a730*/  LOP3.LUT R0, R0, 0xff, RZ, 0xc0, !PT ;  /* 0x000000ff00007812 */ /* 0x020fe200078ec0ff */
[----:B------:R-:W-:Y:S01]  /*a740*/  BSSY B1, `(.L_x_235) ;  /* 0x000000b000017945 */ /* 0x000fe20003800000 */
[----:B------:R-:W-:Y:S02]  /*a750*/  ISETP.LT.OR P2, PT, R35, 0xca, !P0 ;  /* 0x000000ca2300780c */ /* 0x000fe40004741670 */
[----:B------:R-:W-:-:S05]  /*a760*/  F2FP.F16.E5M2.UNPACK_B R0, R0 ;  /* 0x00000000ff00723e */ /* 0x000fca00020004ff */
[----:B------:R-:W-:-:S05]  /*a770*/  HADD2.F32 R0, -RZ, R0.H0_H0 ;  /* 0x20000000ff007230 */ /* 0x000fca0000004100 */
[----:B------:R-:W-:-:S04]  /*a780*/  FMUL R0, R0, UR23 ;  /* 0x0000001700007c20 */ /* 0x000fc80008400000 */
[----:B--2---:R-:W-:-:S05]  /*a790*/  FFMA R0, R2, UR22, R0 ;  /* 0x0000001602007c23 */ /* 0x004fca0008000000 */
[----:B0-----:R-:W-:Y:S02]  /*a7a0*/  F2FP.SATFINITE.E5M2.F32.PACK_AB_MERGE_C R3, RZ, R0, RZ ;  /* 0x00000000ff03723e */ /* 0x001fe400048060ff */
[----:B------:R-:W-:-:S03]  /*a7b0*/  PRMT R0, RZ, 0x7610, R0 ;  /* 0x00007610ff007816 */ /* 0x000fc60000000000 */
[----:B------:R0:W-:Y:S01]  /*a7c0*/  @!P4 STG.E.U8 desc[UR20][R24.64+0xc8], R3 ;  /* 0x0000c8031800c986 */ /* 0x0001e2000c101114 */
[----:B------:R-:W-:Y:S05]  /*a7d0*/  @P2 BRA `(.L_x_236) ;  /* 0x0000000000042947 */ /* 0x000fea0003800000 */
[----:B------:R2:W5:Y:S02]  /*a7e0*/  LDG.E.U8 R0, desc[UR20][R28.64+0xc9] ;  /* 0x0000c9141c007981 */ /* 0x000564000c1e1100 */
.L_x_236:
[----:B------:R-:W-:Y:S05]  /*a7f0*/  BSYNC B1 ;  /* 0x0000000000017941 */ /* 0x000fea0003800000 */
.L_x_235:
[----:B------:R-:W3:Y:S01]  /*a800*/  LDL.LU R2, [R1+0x4] ;  /* 0x0000040001027983 */ /* 0x000ee20000300800 */
[----:B-----5:R-:W-:Y:S01]  /*a810*/  LOP3.LUT R0, R0, 0xff, RZ, 0xc0, !PT ;  /* 0x000000ff00007812 */ /* 0x020fe200078ec0ff */
[----:B------:R-:W-:Y:S01]  /*a820*/  BSSY B1, `(.L_x_237) ;  /* 0x000000b000017945 */ /* 0x000fe20003800000 */
[----:B------:R-:W-:Y:S02]  /*a830*/  ISETP.LT.OR P4, PT, R35, 0xc9, !P1 ;  /* 0x000000c92300780c */ /* 0x000fe40004f81670 */
[----:B------:R-:W-:-:S05]  /*a840*/  F2FP.F16.E5M2.UNPACK_B R0, R0 ;  /* 0x00000000ff00723e */ /* 0x000fca00020004ff */
[----:B------:R-:W-:-:S05]  /*a850*/  HADD2.F32 R0, -RZ, R0.H0_H0 ;  /* 0x20000000ff007230 */ /* 0x000fca0000004100 */
[----:B------:R-:W-:-:S04]  /*a860*/  FMUL R0, R0, UR23 ;  /* 0x0000001700007c20 */ /* 0x000fc80008400000 */
[----:B---3--:R-:W-:-:S05]  /*a870*/  FFMA R0, R2, UR22, R0 ;  /* 0x0000001602007c23 */ /* 0x008fca0008000000 */
[----:B0-----:R-:W-:Y:S02]  /*a880*/  F2FP.SATFINITE.E5M2.F32.PACK_AB_MERGE_C R3, RZ, R0, RZ ;  /* 0x00000000ff03723e */ /* 0x001fe400048060ff */
[----:B------:R-:W-:-:S03]  /*a890*/  PRMT R0, RZ, 0x7610, R0 ;  /* 0x00007610ff007816 */ /* 0x000fc60000000000 */
[----:B------:R0:W-:Y:S01]  /*a8a0*/  @!P2 STG.E.U8 desc[UR20][R24.64+0xc9], R3 ;  /* 0x0000c9031800a986 */ /* 0x0001e2000c101114 */
[----:B------:R-:W-:Y:S05]  /*a8b0*/  @P4 BRA `(.L_x_238) ;  /* 0x0000000000044947 */ /* 0x000fea0003800000 */
[----:B------:R3:W5:Y:S02]  /*a8c0*/  LDG.E.U8 R0, desc[UR20][R30.64+0xc8] ;  /* 0x0000c8141e007981 */ /* 0x000764000c1e1100 */
.L_x_238:
[----:B------:R-:W-:Y:S05]  /*a8d0*/  BSYNC B1 ;  /* 0x0000000000017941 */ /* 0x000fea0003800000 */
.L_x_237:
[----:B------:R-:W2:Y:S01]  /*a8e0*/  LDL.LU R2, [R1+0x8] ;  /* 0x0000080001027983 */ /* 0x000ea20000300800 */
        /* <DEDUP_REMOVED lines=12> */
.L_x_240:
[----:B------:R-:W-:Y:S05]  /*a9b0*/  BSYNC B1 ;  /* 0x0000000000017941 */ /* 0x000fea0003800000 */
.L_x_239:
        /* <DEDUP_REMOVED lines=13> */
.L_x_242:
[----:B------:R-:W-:Y:S05]  /*aa90*/  BSYNC B1 ;  /* 0x0000000000017941 */ /* 0x000fea0003800000 */
.L_x_241:
        /* <DEDUP_REMOVED lines=13> */
.L_x_244:
[----:B------:R-:W-:Y:S05]  /*ab70*/  BSYNC B1 ;  /* 0x0000000000017941 */ /* 0x000fea0003800000 */
.L_x_243:
        /* <DEDUP_REMOVED lines=13> */
.L_x_246:
[----:B------:R-:W-:Y:S05]  /*ac50*/  BSYNC B1 ;  /* 0x0000000000017941 */ /* 0x000fea0003800000 */
.L_x_245:
        /* <DEDUP_REMOVED lines=13> */
.L_x_248:
[----:B------:R-:W-:Y:S05]  /*ad30*/  BSYNC B1 ;  /* 0x0000000000017941 */ /* 0x000fea0003800000 */
.L_x_247:
        /* <DEDUP_REMOVED lines=13> */
.L_x_250:
[----:B------:R-:W-:Y:S05]  /*ae10*/  BSYNC B1 ;  /* 0x0000000000017941 */ /* 0x000fea0003800000 */
.L_x_249:
        /* <DEDUP_REMOVED lines=13> */
.L_x_252:
[----:B------:R-:W-:Y:S05]  /*aef0*/  BSYNC B1 ;  /* 0x0000000000017941 */ /* 0x000fea0003800000 */
.L_x_251:
        /* <DEDUP_REMOVED lines=13> */
.L_x_254:
[----:B------:R-:W-:Y:S05]  /*afd0*/  BSYNC B1 ;  /* 0x0000000000017941 */ /* 0x000fea0003800000 */
.L_x_253:
        /* <DEDUP_REMOVED lines=13> */
.L_x_256:
[----:B------:R-:W-:Y:S05]  /*b0b0*/  BSYNC B1 ;  /* 0x0000000000017941 */ /* 0x000fea0003800000 */
.L_x_255:
        /* <DEDUP_REMOVED lines=13> */
.L_x_258:
[----:B------:R-:W-:Y:S05]  /*b190*/  BSYNC B1 ;  /* 0x0000000000017941 */ /* 0x000fea0003800000 */
.L_x_257:
        /* <DEDUP_REMOVED lines=13> */
.L_x_260:
[----:B------:R-:W-:Y:S05]  /*b270*/  BSYNC B1 ;  /* 0x0000000000017941 */ /* 0x000fea0003800000 */
.L_x_259:
        /* <DEDUP_REMOVED lines=13> */
.L_x_262:
[----:B------:R-:W-:Y:S05]  /*b350*/  BSYNC B1 ;  /* 0x0000000000017941 */ /* 0x000fea0003800000 */
.L_x_261:
        /* <DEDUP_REMOVED lines=13> */
.L_x_264:
[----:B------:R-:W-:Y:S05]  /*b430*/  BSYNC B1 ;  /* 0x0000000000017941 */ /* 0x000fea0003800000 */
.L_x_263:
        /* <DEDUP_REMOVED lines=13> */
.L_x_266:
[----:B------:R-:W-:Y:S05]  /*b510*/  BSYNC B1 ;  /* 0x0000000000017941 */ /* 0x000fea0003800000 */
.L_x_265:
        /* <DEDUP_REMOVED lines=13> */
.L_x_268:
[----:B------:R-:W-:Y:S05]  /*b5f0*/  BSYNC B1 ;  /* 0x0000000000017941 */ /* 0x000fea0003800000 */
.L_x_267:
        /* <DEDUP_REMOVED lines=13> */
.L_x_270:
[----:B------:R-:W-:Y:S05]  /*b6d0*/  BSYNC B1 ;  /* 0x0000000000017941 */ /* 0x000fea0003800000 */
.L_x_269:
        /* <DEDUP_REMOVED lines=13> */
.L_x_272:
[----:B------:R-:W-:Y:S05]  /*b7b0*/  BSYNC B1 ;  /* 0x0000000000017941 */ /* 0x000fea0003800000 */
.L_x_271:
        /* <DEDUP_REMOVED lines=13> */
.L_x_274:
[----:B------:R-:W-:Y:S05]  /*b890*/  BSYNC B1 ;  /* 0x0000000000017941 */ /* 0x000fea0003800000 */
.L_x_273:
        /* <DEDUP_REMOVED lines=13> */
.L_x_276:
[----:B------:R-:W-:Y:S05]  /*b970*/  BSYNC B1 ;  /* 0x0000000000017941 */ /* 0x000fea0003800000 */
.L_x_275:
        /* <DEDUP_REMOVED lines=13> */
.L_x_278:
[----:B------:R-:W-:Y:S05]  /*ba50*/  BSYNC B1 ;  /* 0x0000000000017941 */ /* 0x000fea0003800000 */
.L_x_277:
        /* <DEDUP_REMOVED lines=13> */
.L_x_280:
[----:B------:R-:W-:Y:S05]  /*bb30*/  BSYNC B1 ;  /* 0x0000000000017941 */ /* 0x000fea0003800000 */
.L_x_279:
        /* <DEDUP_REMOVED lines=13> */
.L_x_282:
[----:B------:R-:W-:Y:S05]  /*bc10*/  BSYNC B1 ;  /* 0x0000000000017941 */ /* 0x000fea0003800000 */
.L_x_281:
        /* <DEDUP_REMOVED lines=13> */
.L_x_284:
[----:B------:R-:W-:Y:S05]  /*bcf0*/  BSYNC B1 ;  /* 0x0000000000017941 */ /* 0x000fea0003800000 */
.L_x_283:
        /* <DEDUP_REMOVED lines=13> */
.L_x_286:
[----:B------:R-:W-:Y:S05]  /*bdd0*/  BSYNC B1 ;  /* 0x0000000000017941 */ /* 0x000fea0003800000 */
.L_x_285:
        /* <DEDUP_REMOVED lines=13> */
.L_x_288:
[----:B------:R-:W-:Y:S05]  /*beb0*/  BSYNC B1 ;  /* 0x0000000000017941 */ /* 0x000fea0003800000 */
.L_x_287:
[----:B------:R-:W-:Y:S05]  /*bec0*/  @P1 BRA `(.L_x_289) ;  /* 0x00000020009c1947 */ /* 0x000fea0003800000 */
[----:B------:R-:W2:Y:S01]  /*bed0*/  LDL.LU R2, [R1+0x6c] ;  /* 0x00006c0001027983 */ /* 0x000ea20000300800 */
[----:B-----5:R-:W-:-:S04]  /*bee0*/  LOP3.LUT R0, R0, 0xff, RZ, 0xc0, !PT ;  /* 0x000000ff00007812 */ /* 0x020fc800078ec0ff */
[----:B------:R-:W-:-:S05]  /*bef0*/  F2FP.F16.E5M2.UNPACK_B R0, R0 ;  /* 0x00000000ff00723e */ /* 0x000fca00020004ff */
[----:B------:R-:W-:-:S05]  /*bf00*/  HADD2.F32 R0, -RZ, R0.H0_H0 ;  /* 0x20000000ff007230 */ /* 0x000fca0000004100 */
[----:B------:R-:W-:-:S04]  /*bf10*/  FMUL R0, R0, UR23 ;  /* 0x0000001700007c20 */ /* 0x000fc80008400000 */
[----:B--2---:R-:W-:-:S05]  /*bf20*/  FFMA R0, R2, UR22, R0 ;  /* 0x0000001602007c23 */ /* 0x004fca0008000000 */
[----:B0-----:R-:W-:-:S05]  /*bf30*/  F2FP.SATFINITE.E5M2.F32.PACK_AB_MERGE_C R3, RZ, R0, RZ ;  /* 0x00000000ff03723e */ /* 0x001fca00048060ff */
[----:B------:R0:W-:Y:S01]  /*bf40*/  STG.E.U8 desc[UR20][R26.64+0xf9], R3 ;  /* 0x0000f9031a007986 */ /* 0x0001e2000c101114 */
[----:B------:R-:W-:Y:S05]  /*bf50*/  BRA `(.L_x_289) ;  /* 0x0000002000787947 */ /* 0x000fea0003800000 */
.L_x_32:
[----:B------:R-:W-:Y:S01]  /*bf60*/  ISETP.GE.AND P1, PT, R38, 0x1, PT ;  /* 0x000000012600780c */ /* 0x000fe20003f26270 */
[----:B------:R-:W-:Y:S01]  /*bf70*/  FMUL R228, R228, UR22 ;  /* 0x00000016e4e47c20 */ /* 0x000fe20008400000 */
[----:B------:R-:W-:Y:S01]  /*bf80*/  FMUL R227, R227, UR22 ;  /* 0x00000016e3e37c20 */ /* 0x000fe20008400000 */
[----:B------:R-:W-:Y:S01]  /*bf90*/  ISETP.GE.AND P0, PT, R38, 0x9, PT ;  /* 0x000000092600780c */ /* 0x000fe20003f06270 */
[----:B------:R-:W-:Y:S01]  /*bfa0*/  FMUL R226, R226, UR22 ;  /* 0x00000016e2e27c20 */ /* 0x000fe20008400000 */
[C---:B------:R-:W-:Y:S02]  /*bfb0*/  ISETP.LT.OR P4, PT, R35.reuse, 0x1, !P1 ;  /* 0x000000012300780c */ /* 0x040fe40004f81670 */
[----:B------:R-:W-:Y:S02]  /*bfc0*/  ISETP.LT.OR P5, PT, R35, 0x2, !P1 ;  /* 0x000000022300780c */ /* 0x000fe40004fa1670 */
[----:B------:R-:W-:Y:S02]  /*bfd0*/  F2FP.SATFINITE.E5M2.F32.PACK_AB_MERGE_C R29, RZ, R228, RZ ;  /* 0x000000e4ff1d723e */ /* 0x000fe400048060ff */
[----:B------:R-:W-:-:S02]  /*bfe0*/  F2FP.SATFINITE.E5M2.F32.PACK_AB_MERGE_C R227, RZ, R227, RZ ;  /* 0x000000e3ffe3723e */ /* 0x000fc400048060ff */
[----:B------:R-:W-:Y:S01]  /*bff0*/  ISETP.LT.OR P2, PT, R35, 0x1, !P0 ;  /* 0x000000012300780c */ /* 0x000fe20004741670 */
[----:B------:R-:W-:-:S04]  /*c000*/  FMUL R225, R225, UR22 ;  /* 0x00000016e1e17c20 */ /* 0x000fc80008400000 */
[----:B------:R0:W-:Y:S01]  /*c010*/  @!P4 STG.E.U8 desc[UR20][R24.64], R29 ;  /* 0x0000001d1800c986 */ /* 0x0001e2000c101114 */
[----:B------:R-:W-:-:S03]  /*c020*/  ISETP.LT.OR P4, PT, R35, 0x2, !P0 ;  /* 0x000000022300780c */ /* 0x000fc60004781670 */
[----:B------:R1:W-:Y:S01]  /*c030*/  @!P5 STG.E.U8 desc[UR20][R24.64+0x1], R227 ;  /* 0x000001e31800d986 */ /* 0x0003e2000c101114 */
[C---:B------:R-:W-:Y:S01]  /*c040*/  ISETP.LT.OR P5, PT, R35.reuse, 0x9, !P1 ;  /* 0x000000092300780c */ /* 0x040fe20004fa1670 */
[----:B------:R-:W-:Y:S01]  /*c050*/  FMUL R224, R224, UR22 ;  /* 0x00000016e0e07c20 */ /* 0x000fe20008400000 */
[----:B------:R-:W-:Y:S01]  /*c060*/  ISETP.LT.OR P6, PT, R35, 0xa, !P1 ;  /* 0x0000000a2300780c */ /* 0x000fe20004fc1670 */
[----:B------:R-:W-:Y:S01]  /*c070*/  FMUL R223, R223, UR22 ;  /* 0x00000016dfdf7c20 */ /* 0x000fe20008400000 */
[----:B------:R-:W-:Y:S02]  /*c080*/  F2FP.SATFINITE.E5M2.F32.PACK_AB_MERGE_C R31, RZ, R226, RZ ;  /* 0x000000e2ff1f723e */ /* 0x000fe400048060ff */
[----:B------:R-:W-:Y:S02]  /*c090*/  F2FP.SATFINITE.E5M2.F32.PACK_AB_MERGE_C R225, RZ, R225, RZ ;  /* 0x000000e1ffe1723e */ /* 0x000fe400048060ff */
[----:B0-----:R-:W-:Y:S01]  /*c0a0*/  F2FP.SATFINITE.E5M2.F32.PACK_AB_MERGE_C R29, RZ, R224, RZ ;  /* 0x000000e0ff1d723e */ /* 0x001fe200048060ff */
[----:B------:R-:W-:Y:S01]  /*c0b0*/  @!P2 STG.E.U8 desc[UR20][R26.64], R31 ;  /* 0x0000001f1a00a986 */ /* 0x000fe2000c101114 */
[----:B------:R-:W-:-:S02]  /*c0c0*/  F2FP.SATFINITE.E5M2.F32.PACK_AB_MERGE_C R223, RZ, R223, RZ ;  /* 0x000000dfffdf723e */ /* 0x000fc400048060ff */
[C---:B------:R-:W-:Y:S01]  /*c0d0*/  ISETP.LT.OR P2, PT, R35.reuse, 0x9, !P0 ;  /* 0x000000092300780c */ /* 0x040fe20004741670 */
[----:B------:R-:W-:Y:S01]  /*c0e0*/  @!P4 STG.E.U8 desc[UR20][R26.64+0x1], R225 ;  /* 0x000001e11a00c986 */ /* 0x000fe2000c101114 */
[----:B------:R-:W-:-:S03]  /*c0f0*/  ISETP.LT.OR P4, PT, R35, 0xa, !P0 ;  /* 0x0000000a2300780c */ /* 0x000fc60004781670 */
[----:B------:R0:W-:Y:S01]  /*c100*/  @!P5 STG.E.U8 desc[UR20][R24.64+0x8], R29 ;  /* 0x0000081d1800d986 */ /* 0x0001e2000c101114 */
[----:B------:R-:W-:Y:S01]  /*c110*/  ISETP.LT.OR P5, PT, R35, 0x11, !P1 ;  /* 0x000000112300780c */ /* 0x000fe20004fa1670 */
[----:B------:R-:W-:Y:S01]  /*c120*/  FMUL R222, R222, UR22 ;  /* 0x00000016dede7c20 */ /* 0x000fe20008400000 */
[----:B------:R-:W-:Y:S01]  /*c130*/  FMUL R221, R221, UR22 ;  /* 0x00000016dddd7c20 */ /* 0x000fe20008400000 */
[----:B------:R-:W-:Y:S01]  /*c140*/  FMUL R220, R220, UR22 ;  /* 0x00000016dcdc7c20 */ /* 0x000fe20008400000 */
[----:B------:R-:W-:Y:S01]  /*c150*/  @!P6 STG.E.U8 desc[UR20][R24.64+0x9], R223 ;  /* 0x000009df1800e986 */ /* 0x000fe2000c101114 */
[----:B------:R-:W-:Y:S01]  /*c160*/  ISETP.LT.OR P6, PT, R35, 0x12, !P1 ;  /* 0x000000122300780c */ /* 0x000fe20004fc1670 */
[----:B------:R-:W-:Y:S01]  /*c170*/  FMUL R219, R219, UR22 ;  /* 0x00000016dbdb7c20 */ /* 0x000fe20008400000 */
[----:B------:R-:W-:Y:S01]  /*c180*/  F2FP.SATFINITE.E5M2.F32.PACK_AB_MERGE_C R33, RZ, R222, RZ ;  /* 0x000000deff21723e */ /* 0x000fe200048060ff */
[----:B-1----:R-:W2:Y:S01]  /*c190*/  LDL.LU R227, [R1+0x8] ;  /* 0x0000080001e37983 */ /* 0x002ea20000300800 */
[----:B------:R-:W-:-:S02]  /*c1a0*/  F2FP.SATFINITE.E5M2.F32.PACK_AB_MERGE_C R221, RZ, R221, RZ ;  /* 0x000000ddffdd723e */ /* 0x000fc400048060ff */
[----:B0-----:R-:W-:Y:S01]  /*c1b0*/  F2FP.SATFINITE.E5M2.F32.PACK_AB_MERGE_C R29, RZ, R220, RZ ;  /* 0x000000dcff1d723e */ /* 0x001fe200048060ff */
[----:B------:R-:W3:Y:S04]  /*c1c0*/  LDL.LU R226, [R1+0x4] ;  /* 0x0000040001e27983 */ /* 0x000ee80000300800 */
[----:B------:R-:W4:Y:S01]  /*c1d0*/  LDL.LU R224, [R1] ;  /* 0x0000000001e07983 */ /* 0x000f220000300800 */
[----:B------:R-:W-:-:S03]  /*c1e0*/  F2FP.SATFINITE.E5M2.F32.PACK_AB_MERGE_C R219, RZ, R219, RZ ;  /* 0x000000dbffdb723e */ /* 0x000fc600048060ff */
[----:B------:R-:W-:Y:S01]  /*c1f0*/  @!P2 STG.E.U8 desc[UR20][R26.64+0x8], R33 ;  /* 0x000008211a00a986 */ /* 0x000fe2000c101114 */
[----:B------:R-:W-:-:S03]  /*c200*/  ISETP.LT.OR P2, PT, R35, 0x11, !P0 ;  /* 0x000000112300780c */ /* 0x000fc60004741670 */
        /* <DEDUP_REMOVED lines=11> */
[----:B------:R-:W-:Y:S01]  /*c2c0*/  FMUL R214, R214, UR22 ;  /* 0x00000016d6d67c20 */ /* 0x000fe20008400000 */
[----:B------:R-:W-:Y:S01]  /*c2d0*/  F2FP.SATFINITE.E5M2.F32.PACK_AB_MERGE_C R217, RZ, R217, RZ ;  /* 0x000000d9ffd9723e */ /* 0x000fe200048060ff */
[----:B------:R-:W-:Y:S01]  /*c2e0*/  FMUL R213, R213, UR22 ;  /* 0x00000016d5d57c20 */ /* 0x000fe20008400000 */
[----:B0-----:R-:W-:Y:S01]  /*c2f0*/  F2FP.SATFINITE.E5M2.F32.PACK_AB_MERGE_C R29, RZ, R216, RZ ;  /* 0x000000d8ff1d723e */ /* 0x001fe200048060ff */
[----:B------:R-:W-:Y:S01]  /*c300*/  @!P2 STG.E.U8 desc[UR20][R26.64+0x10], R31 ;  /* 0x0000101f1a00a986 */ /* 0x000fe2000c101114 */
[----:B------:R-:W-:-:S02]  /*c310*/  F2FP.SATFINITE.E5M2.F32.PACK_AB_MERGE_C R215, RZ, R215, RZ ;  /* 0x000000d7ffd7723e */ /* 0x000fc400048060ff */
[C---:B------:R-:W-:Y:S01]  /*c320*/  ISETP.LT.OR P2, PT, R35.reuse, 0x19, !P0 ;  /* 0x000000192300780c */ /* 0x040fe20004741670 */
[----:B------:R-:W-:Y:S01]  /*c330*/  @!P4 STG.E.U8 desc[UR20][R26.64+0x11], R217 ;  /* 0x000011d91a00c986 */ /* 0x000fe2000c101114 */
[----:B------:R-:W-:-:S03]  /*c340*/  ISETP.LT.OR P4, PT, R35, 0x1a, !P0 ;  /* 0x0000001a2300780c */ /* 0x000fc60004781670 */
[----:B------:R0:W-:Y:S01]  /*c350*/  @!P5 STG.E.U8 desc[UR20][R24.64+0x18], R29 ;  /* 0x0000181d1800d986 */ /* 0x0001e2000c101114 */
[C---:B------:R-:W-:Y:S01]  /*c360*/  ISETP.LT.OR P5, PT, R35.reuse, 0x21, !P1 ;  /* 0x000000212300780c */ /* 0x040fe20004fa1670 */
[----:B------:R-:W-:Y:S02]  /*c370*/  FMUL R212, R212, UR22 ;  /* 0x00000016d4d47c20 */ /* 0x000fe40008400000 */
[----:B------:R-:W-:Y:S01]  /*c380*/  @!P6 STG.E.U8 desc[UR20][R24.64+0x19], R215 ;  /* 0x000019d71800e986 */ /* 0x000fe2000c101114 */
[----:B------:R-:W-:Y:S01]  /*c390*/  ISETP.LT.OR P6, PT, R35, 0x22, !P1 ;  /* 0x000000222300780c */ /* 0x000fe20004fc1670 */
[----:B------:R-:W-:Y:S01]  /*c3a0*/  FMUL R211, R211, UR22 ;  /* 0x00000016d3d37c20 */ /* 0x000fe20008400000 */
[----:B------:R-:W-:Y:S01]  /*c3b0*/  F2FP.SATFINITE.E5M2.F32.PACK_AB_MERGE_C R33, RZ, R214, RZ ;  /* 0x000000d6ff21723e */ /* 0x000fe200048060ff */
[----:B------:R-:W-:Y:S01]  /*c3c0*/  FMUL R210, R210, UR22 ;  /* 0x00000016d2d27c20 */ /* 0x000fe20008400000 */
[----:B------:R-:W-:Y:S01]  /*c3d0*/  F2FP.SATFINITE.E5M2.F32.PACK_AB_MERGE_C R213, RZ, R213, RZ ;  /* 0x000000d5ffd5723e */ /* 0x000fe200048060ff */
[----:B------:R-:W-:Y:S01]  /*c3e0*/  FMUL R209, R209, UR22 ;  /* 0x00000016d1d17c20 */ /* 0x000fe20008400000 */
        /* <DEDUP_REMOVED lines=8> */
[----:B------:R-:W-:-:S03]  /*c470*/  ISETP.LT.OR P5, PT, R35, 0x29, !P1 ;  /* 0x000000292300780c */ /* 0x000fc60004fa1670 */
        /* <DEDUP_REMOVED lines=240> */
[----:B------:R1:W-:Y:S01]  /*d380*/  @!P6 STG.E.U8 desc[UR20][R24.64+0x99], R23 ;  /* 0x000099171800e986 */ /* 0x0003e2000c101114 */
        /* <DEDUP_REMOVED lines=11> */
[----:B------:R0:W-:Y:S01]  /*d440*/  @!P4 STG.E.U8 desc[UR20][R26.64+0x99], R21 ;  /* 0x000099151a00c986 */ /* 0x0001e2000c101114 */
[----:B------:R-:W-:-:S03]  /*d450*/  ISETP.LT.OR P4, PT, R35, 0xa2, !P0 ;  /* 0x000000a22300780c */ /* 0x000fc60004781670 */
[----:B------:R-:W-:Y:S01]  /*d460*/  @!P5 STG.E.U8 desc[UR20][R24.64+0xa0], R29 ;  /* 0x0000a01d1800d986 */ /* 0x000fe2000c101114 */
[----:B------:R-:W-:-:S03]  /*d470*/  ISETP.LT.OR P5, PT, R35, 0xa9, !P1 ;  /* 0x000000a92300780c */ /* 0x000fc60004fa1670 */
[----:B------:R2:W-:Y:S01]  /*d480*/  @!P6 STG.E.U8 desc[UR20][R24.64+0xa1], R19 ;  /* 0x0000a1131800e986 */ /* 0x0005e2000c101114 */
[----:B------:R-:W-:Y:S01]  /*d490*/  ISETP.LT.OR P6, PT, R35, 0xaa, !P1 ;  /* 0x000000aa2300780c */ /* 0x000fe20004fc1670 */
[----:B------:R-:W-:Y:S01]  /*d4a0*/  FMUL R15, R15, UR22 ;  /* 0x000000160f0f7c20 */ /* 0x000fe20008400000 */
[----:B-1----:R-:W-:Y:S01]  /*d4b0*/  F2FP.SATFINITE.E5M2.F32.PACK_AB_MERGE_C R23, RZ, R18, RZ ;  /* 0x00000012ff17723e */ /* 0x002fe200048060ff */
[----:B------:R-:W-:Y:S01]  /*d4c0*/  FMUL R14, R14, UR22 ;  /* 0x000000160e0e7c20 */ /* 0x000fe20008400000 */
[----:B------:R-:W-:Y:S01]  /*d4d0*/  F2FP.SATFINITE.E5M2.F32.PACK_AB_MERGE_C R17, RZ, R17, RZ ;  /* 0x00000011ff11723e */ /* 0x000fe200048060ff */
[----:B------:R-:W-:Y:S01]  /*d4e0*/  FMUL R13, R13, UR22 ;  /* 0x000000160d0d7c20 */ /* 0x000fe20008400000 */
[----:B0-----:R-:W-:Y:S01]  /*d4f0*/  F2FP.SATFINITE.E5M2.F32.PACK_AB_MERGE_C R21, RZ, R16, RZ ;  /* 0x00000010ff15723e */ /* 0x001fe200048060ff */
[----:B------:R-:W-:Y:S01]  /*d500*/  @!P2 STG.E.U8 desc[UR20][R26.64+0xa0], R23 ;  /* 0x0000a0171a00a986 */ /* 0x000fe2000c101114 */
[----:B------:R-:W-:Y:S02]  /*d510*/  F2FP.SATFINITE.E5M2.F32.PACK_AB_MERGE_C R15, RZ, R15, RZ ;  /* 0x0000000fff0f723e */ /* 0x000fe400048060ff */
[C---:B------:R-:W-:Y:S01]  /*d520*/  ISETP.LT.OR P2, PT, R35.reuse, 0xa9, !P0 ;  /* 0x000000a92300780c */ /* 0x040fe20004741670 */
[----:B------:R-:W-:Y:S01]  /*d530*/  @!P4 STG.E.U8 desc[UR20][R26.64+0xa1], R17 ;  /* 0x0000a1111a00c986 */ /* 0x000fe2000c101114 */
[----:B------:R-:W-:-:S03]  /*d540*/  ISETP.LT.OR P4, PT, R35, 0xaa, !P0 ;  /* 0x000000aa2300780c */ /* 0x000fc60004781670 */
[----:B------:R-:W-:Y:S01]  /*d550*/  @!P5 STG.E.U8 desc[UR20][R24.64+0xa8], R21 ;  /* 0x0000a8151800d986 */ /* 0x000fe2000c101114 */
[C---:B------:R-:W-:Y:S01]  /*d560*/  ISETP.LT.OR P5, PT, R35.reuse, 0xb1, !P1 ;  /* 0x000000b12300780c */ /* 0x040fe20004fa1670 */
[----:B------:R-:W-:Y:S02]  /*d570*/  FMUL R12, R12, UR22 ;  /* 0x000000160c0c7c20 */ /* 0x000fe40008400000 */
[----:B------:R0:W-:Y:S01]  /*d580*/  @!P6 STG.E.U8 desc[UR20][R24.64+0xa9], R15 ;  /* 0x0000a90f1800e986 */ /* 0x0001e2000c101114 */
[----:B------:R-:W-:Y:S01]  /*d590*/  ISETP.LT.OR P6, PT, R35, 0xb2, !P1 ;  /* 0x000000b22300780c */ /* 0x000fe20004fc1670 */
[----:B------:R-:W-:Y:S01]  /*d5a0*/  FMUL R11, R11, UR22 ;  /* 0x000000160b0b7c20 */ /* 0x000fe20008400000 */
[----:B--2---:R-:W-:Y:S01]  /*d5b0*/  F2FP.SATFINITE.E5M2.F32.PACK_AB_MERGE_C R19, RZ, R14, RZ ;  /* 0x0000000eff13723e */ /* 0x004fe200048060ff */
[----:B------:R-:W2:Y:S01]  /*d5c0*/  LDL.LU R223, [R1+0x18] ;  /* 0x0000180001df7983 */ /* 0x000ea20000300800 */
[----:B------:R-:W-:Y:S02]  /*d5d0*/  F2FP.SATFINITE.E5M2.F32.PACK_AB_MERGE_C R13, RZ, R13, RZ ;  /* 0x0000000dff0d723e */ /* 0x000fe400048060ff */
[----:B------:R-:W-:Y:S01]  /*d5e0*/  F2FP.SATFINITE.E5M2.F32.PACK_AB_MERGE_C R11, RZ, R11, RZ ;  /* 0x0000000bff0b723e */ /* 0x000fe200048060ff */
[----:B------:R-:W-:Y:S01]  /*d5f0*/  @!P2 STG.E.U8 desc[UR20][R26.64+0xa8], R19 ;  /* 0x0000a8131a00a986 */ /* 0x000fe2000c101114 */
[----:B0-----:R-:W-:-:S03]  /*d600*/  F2FP.SATFINITE.E5M2.F32.PACK_AB_MERGE_C R15, RZ, R12, RZ ;  /* 0x0000000cff0f723e */ /* 0x001fc600048060ff */
[----:B------:R0:W-:Y:S01]  /*d610*/  @!P4 STG.E.U8 desc[UR20][R26.64+0xa9], R13 ;  /* 0x0000a90d1a00c986 */ /* 0x0001e2000c101114 */
[C---:B------:R-:W-:Y:S02]  /*d620*/  ISETP.LT.OR P2, PT, R35.reuse, 0xb1, !P0 ;  /* 0x000000b12300780c */ /* 0x040fe40004741670 */
[C---:B------:R-:W-:Y:S01]  /*d630*/  ISETP.LT.OR P4, PT, R35.reuse, 0xb2, !P0 ;  /* 0x000000b22300780c */ /* 0x040fe20004781670 */
[----:B------:R-:W-:Y:S01]  /*d640*/  @!P5 STG.E.U8 desc[UR20][R24.64+0xb0], R15 ;  /* 0x0000b00f1800d986 */ /* 0x000fe2000c101114 */
[----:B------:R-:W-:Y:S01]  /*d650*/  ISETP.LT.OR P5, PT, R35, 0xb9, !P1 ;  /* 0x000000b92300780c */ /* 0x000fe20004fa1670 */
[----:B------:R-:W-:Y:S01]  /*d660*/  FMUL R10, R10, UR22 ;  /* 0x000000160a0a7c20 */ /* 0x000fe20008400000 */
[----:B------:R-:W-:Y:S01]  /*d670*/  FMUL R9, R9, UR22 ;  /* 0x0000001609097c20 */ /* 0x000fe20008400000 */
[----:B------:R-:W2:Y:S01]  /*d680*/  LDL.LU R222, [R1+0x14] ;  /* 0x0000140001de7983 */ /* 0x000ea20000300800 */
[----:B------:R-:W-:-:S03]  /*d690*/  FMUL R8, R8, UR22 ;  /* 0x0000001608087c20 */ /* 0x000fc60008400000 */
[----:B------:R-:W2:Y:S01]  /*d6a0*/  LDL.LU R220, [R1+0x10] ;  /* 0x0000100001dc7983 */ /* 0x000ea20000300800 */
[----:B------:R-:W-:-:S03]  /*d6b0*/  F2FP.SATFINITE.E5M2.F32.PACK_AB_MERGE_C R17, RZ, R10, RZ ;  /* 0x0000000aff11723e */ /* 0x000fc600048060ff */
[----:B------:R-:W2:Y:S01]  /*d6c0*/  LDL.LU R221, [R1+0xc] ;  /* 0x00000c0001dd7983 */ /* 0x000ea20000300800 */
[----:B------:R-:W-:Y:S01]  /*d6d0*/  F2FP.SATFINITE.E5M2.F32.PACK_AB_MERGE_C R9, RZ, R9, RZ ;  /* 0x00000009ff09723e */ /* 0x000fe200048060ff */
[----:B------:R-:W-:Y:S01]  /*d6e0*/  FMUL R7, R7, UR22 ;  /* 0x0000001607077c20 */ /* 0x000fe20008400000 */
[----:B0-----:R-:W-:Y:S01]  /*d6f0*/  F2FP.SATFINITE.E5M2.F32.PACK_AB_MERGE_C R13, RZ, R8, RZ ;  /* 0x00000008ff0d723e */ /* 0x001fe200048060ff */
[----:B------:R0:W-:Y:S01]  /*d700*/  @!P6 STG.E.U8 desc[UR20][R24.64+0xb1], R11 ;  /* 0x0000b10b1800e986 */ /* 0x0001e2000c101114 */
[----:B------:R-:W-:Y:S01]  /*d710*/  ISETP.LT.OR P6, PT, R35, 0xba, !P1 ;  /* 0x000000ba2300780c */ /* 0x000fe20004fc1670 */
[----:B-----5:R-:W-:Y:S01]  /*d720*/  FMUL R2, R2, UR22 ;  /* 0x0000001602027c20 */ /* 0x020fe20008400000 */
[----:B------:R-:W-:Y:S01]  /*d730*/  F2FP.SATFINITE.E5M2.F32.PACK_AB_MERGE_C R7, RZ, R7, RZ ;  /* 0x00000007ff07723e */ /* 0x000fe200048060ff */
[----:B------:R-:W-:Y:S01]  /*d740*/  @!P2 STG.E.U8 desc[UR20][R26.64+0xb0], R17 ;  /* 0x0000b0111a00a986 */ /* 0x000fe2000c101114 */
[----:B------:R-:W-:Y:S01]  /*d750*/  FMUL R3, R3, UR22 ;  /* 0x0000001603037c20 */ /* 0x000fe20008400000 */
[----:B------:R-:W-:Y:S01]  /*d760*/  FMUL R4, R4, UR22 ;  /* 0x0000001604047c20 */ /* 0x000fe20008400000 */
[C---:B------:R-:W-:Y:S01]  /*d770*/  ISETP.LT.OR P2, PT, R35.reuse, 0xb9, !P0 ;  /* 0x000000b92300780c */ /* 0x040fe20004741670 */
[----:B------:R1:W-:Y:S01]  /*d780*/  @!P4 STG.E.U8 desc[UR20][R26.64+0xb1], R9 ;  /* 0x0000b1091a00c986 */ /* 0x0003e2000c101114 */
[----:B------:R-:W-:Y:S01]  /*d790*/  ISETP.LT.OR P4, PT, R35, 0xba, !P0 ;  /* 0x000000ba2300780c */ /* 0x000fe20004781670 */
[----:B------:R-:W-:Y:S01]  /*d7a0*/  FMUL R6, R6, UR22 ;  /* 0x0000001606067c20 */ /* 0x000fe20008400000 */
[----:B------:R-:W-:Y:S01]  /*d7b0*/  FMUL R5, R5, UR22 ;  /* 0x0000001605057c20 */ /* 0x000fe20008400000 */
[----:B------:R3:W-:Y:S01]  /*d7c0*/  @!P5 STG.E.U8 desc[UR20][R24.64+0xb8], R13 ;  /* 0x0000b80d1800d986 */ /* 0x0007e2000c101114 */
[----:B------:R-:W-:Y:S01]  /*d7d0*/  ISETP.LT.OR P5, PT, R35, 0xc1, !P1 ;  /* 0x000000c12300780c */ /* 0x000fe20004fa1670 */
[----:B------:R-:W-:Y:S01]  /*d7e0*/  FMUL R0, R0, UR22 ;  /* 0x0000001600007c20 */ /* 0x000fe20008400000 */
[----:B0-----:R-:W-:Y:S01]  /*d7f0*/  F2FP.SATFINITE.E5M2.F32.PACK_AB_MERGE_C R11, RZ, R6, RZ ;  /* 0x00000006ff0b723e */ /* 0x001fe200048060ff */
[----:B------:R-:W2:Y:S01]  /*d800*/  LDL.LU R225, [R1+0x1c] ;  /* 0x00001c0001e17983 */ /* 0x000ea20000300800 */
[----:B------:R-:W-:-:S03]  /*d810*/  F2FP.SATFINITE.E5M2.F32.PACK_AB_MERGE_C R5, RZ, R5, RZ ;  /* 0x00000005ff05723e */ /* 0x000fc600048060ff */
[----:B------:R0:W-:Y:S01]  /*d820*/  @!P6 STG.E.U8 desc[UR20][R24.64+0xb9], R7 ;  /* 0x0000b9071800e986 */ /* 0x0001e2000c101114 */
[----:B-1----:R-:W-:Y:S01]  /*d830*/  F2FP.SATFINITE.E5M2.F32.PACK_AB_MERGE_C R9, RZ, R4, RZ ;  /* 0x00000004ff09723e */ /* 0x002fe200048060ff */
[----:B------:R-:W-:Y:S01]  /*d840*/  FMUL R4, R227, UR22 ;  /* 0x00000016e3047c20 */ /* 0x000fe20008400000 */
[C---:B------:R-:W-:Y:S01]  /*d850*/  ISETP.LT.OR P6, PT, R35.reuse, 0xc2, !P1 ;  /* 0x000000c22300780c */ /* 0x040fe20004fc1670 */
[----:B------:R-:W-:Y:S01]  /*d860*/  @!P2 STG.E.U8 desc[UR20][R26.64+0xb8], R11 ;  /* 0x0000b80b1a00a986 */ /* 0x000fe2000c101114 */
[----:B---3--:R-:W-:Y:S01]  /*d870*/  F2FP.SATFINITE.E5M2.F32.PACK_AB_MERGE_C R13, RZ, R2, RZ ;  /* 0x00000002ff0d723e */ /* 0x008fe200048060ff */
[----:B----4-:R-:W-:Y:S01]  /*d880*/  FMUL R2, R224, UR22 ;  /* 0x00000016e0027c20 */ /* 0x010fe20008400000 */
[----:B------:R-:W-:Y:S01]  /*d890*/  ISETP.LT.OR P2, PT, R35, 0xc1, !P0 ;  /* 0x000000c12300780c */ /* 0x000fe20004741670 */
[----:B------:R-:W3:Y:S01]  /*d8a0*/  LDL.LU R224, [R1+0x20] ;  /* 0x0000200001e07983 */ /* 0x000ee20000300800 */
[----:B0-----:R-:W-:Y:S01]  /*d8b0*/  F2FP.SATFINITE.E5M2.F32.PACK_AB_MERGE_C R7, RZ, R3, RZ ;  /* 0x00000003ff07723e */ /* 0x001fe200048060ff */
[----:B------:R-:W-:-:S02]  /*d8c0*/  FMUL R3, R226, UR22 ;  /* 0x00000016e2037c20 */ /* 0x000fc40008400000 */
[----:B------:R0:W-:Y:S01]  /*d8d0*/  @!P4 STG.E.U8 desc[UR20][R26.64+0xb9], R5 ;  /* 0x0000b9051a00c986 */ /* 0x0001e2000c101114 */
[----:B------:R-:W-:-:S03]  /*d8e0*/  ISETP.LT.OR P4, PT, R35, 0xc2, !P0 ;  /* 0x000000c22300780c */ /* 0x000fc60004781670 */
[----:B------:R-:W4:Y:S04]  /*d8f0*/  LDL.LU R226, [R1+0x24] ;  /* 0x0000240001e27983 */ /* 0x000f280000300800 */
[----:B------:R-:W4:Y:S04]  /*d900*/  LDL.LU R227, [R1+0x28] ;  /* 0x0000280001e37983 */ /* 0x000f280000300800 */
[----:B------:R-:W-:Y:S01]  /*d910*/  @!P5 STG.E.U8 desc[UR20][R24.64+0xc0], R9 ;  /* 0x0000c0091800d986 */ /* 0x000fe2000c101114 */
[C---:B------:R-:W-:Y:S02]  /*d920*/  ISETP.LT.OR P5, PT, R35.reuse, 0xc9, !P1 ;  /* 0x000000c92300780c */ /* 0x040fe40004fa1670 */
[----:B0-----:R-:W-:Y:S01]  /*d930*/  F2FP.SATFINITE.E5M2.F32.PACK_AB_MERGE_C R5, RZ, R0, RZ ;  /* 0x00000000ff05723e */ /* 0x001fe200048060ff */
[----:B------:R0:W-:Y:S01]  /*d940*/  @!P6 STG.E.U8 desc[UR20][R24.64+0xc1], R7 ;  /* 0x0000c1071800e986 */ /* 0x0001e2000c101114 */
[----:B------:R-:W-:-:S03]  /*d950*/  ISETP.LT.OR P6, PT, R35, 0xca, !P1 ;  /* 0x000000ca2300780c */ /* 0x000fc60004fc1670 */
[----:B------:R-:W-:Y:S01]  /*d960*/  @!P2 STG.E.U8 desc[UR20][R26.64+0xc0], R13 ;  /* 0x0000c00d1a00a986 */ /* 0x000fe2000c101114 */
[----:B------:R-:W-:-:S03]  /*d970*/  ISETP.LT.OR P2, PT, R35, 0xc9, !P0 ;  /* 0x000000c92300780c */ /* 0x000fc60004741670 */
[----:B------:R1:W-:Y:S01]  /*d980*/  @!P4 STG.E.U8 desc[UR20][R26.64+0xc1], R5 ;  /* 0x0000c1051a00c986 */ /* 0x0003e2000c101114 */
[----:B0-----:R-:W-:Y:S02]  /*d990*/  F2FP.SATFINITE.E5M2.F32.PACK_AB_MERGE_C R7, RZ, R2, RZ ;  /* 0x00000002ff07723e */ /* 0x001fe400048060ff */
[----:B------:R-:W-:-:S03]  /*d9a0*/  ISETP.LT.OR P4, PT, R35, 0xca, !P0 ;  /* 0x000000ca2300780c */ /* 0x000fc60004781670 */
[----:B------:R0:W-:Y:S01]  /*d9b0*/  @!P5 STG.E.U8 desc[UR20][R24.64+0xc8], R7 ;  /* 0x0000c8071800d986 */ /* 0x0001e2000c101114 */
[----:B------:R-:W-:Y:S02]  /*d9c0*/  ISETP.LT.OR P5, PT, R35, 0xd1, !P1 ;  /* 0x000000d12300780c */ /* 0x000fe40004fa1670 */
[----:B------:R-:W-:Y:S02]  /*d9d0*/  F2FP.SATFINITE.E5M2.F32.PACK_AB_MERGE_C R9, RZ, R3, RZ ;  /* 0x00000003ff09723e */ /* 0x000fe400048060ff */
[----:B------:R-:W-:-:S03]  /*d9e0*/  F2FP.SATFINITE.E5M2.F32.PACK_AB_MERGE_C R11, RZ, R4, RZ ;  /* 0x00000004ff0b723e */ /* 0x000fc600048060ff */
[----:B------:R0:W-:Y:S04]  /*d9f0*/  @!P6 STG.E.U8 desc[UR20][R24.64+0xc9], R9 ;  /* 0x0000c9091800e986 */ /* 0x0001e8000c101114 */
[----:B------:R-:W-:Y:S01]  /*da00*/  @!P2 STG.E.U8 desc[UR20][R26.64+0xc8], R11 ;  /* 0x0000c80b1a00a986 */ /* 0x000fe2000c101114 */
[----:B--2---:R-:W-:Y:S01]  /*da10*/  FMUL R2, R220, UR22 ;  /* 0x00000016dc027c20 */ /* 0x004fe20008400000 */
[----:B------:R-:W-:Y:S02]  /*da20*/  FMUL R0, R221, UR22 ;  /* 0x00000016dd007c20 */ /* 0x000fe40008400000 */
[----:B------:R-:W2:Y:S03]  /*da30*/  LDL.LU R221, [R1+0x2c] ;  /* 0x00002c0001dd7983 */ /* 0x000ea60000300800 */
[----:B-1----:R-:W-:Y:S01]  /*da40*/  F2FP.SATFINITE.E5M2.F32.PACK_AB_MERGE_C R5, RZ, R0, RZ ;  /* 0x00000000ff05723e */ /* 0x002fe200048060ff */
[----:B------:R-:W2:Y:S01]  /*da50*/  LDL.LU R220, [R1+0x30] ;  /* 0x0000300001dc7983 */ /* 0x000ea20000300800 */
[----:B------:R-:W-:Y:S01]  /*da60*/  FMUL R0, R223, UR22 ;  /* 0x00000016df007c20 */ /* 0x000fe20008400000 */
[----:B------:R-:W-:Y:S01]  /*da70*/  FMUL R3, R222, UR22 ;  /* 0x00000016de037c20 */ /* 0x000fe20008400000 */
[----:B0-----:R-:W-:Y:S01]  /*da80*/  F2FP.SATFINITE.E5M2.F32.PACK_AB_MERGE_C R7, RZ, R2, RZ ;  /* 0x00000002ff07723e */ /* 0x001fe200048060ff */
[----:B------:R-:W2:Y:S02]  /*da90*/  LDL.LU R222, [R1+0x34] ;  /* 0x0000340001de7983 */ /* 0x000ea40000300800 */
[----:B------:R-:W-:-:S02]  /*daa0*/  F2FP.SATFINITE.E5M2.F32.PACK_AB_MERGE_C R13, RZ, R0, RZ ;  /* 0x00000000ff0d723e */ /* 0x000fc400048060ff */
[----:B------:R-:W2:Y:S01]  /*dab0*/  LDL.LU R223, [R1+0x38] ;  /* 0x0000380001df7983 */ /* 0x000ea20000300800 */
[----:B------:R-:W-:Y:S01]  /*dac0*/  F2FP.SATFINITE.E5M2.F32.PACK_AB_MERGE_C R9, RZ, R3, RZ ;  /* 0x00000003ff09723e */ /* 0x000fe200048060ff */
[----:B------:R-:W-:Y:S02]  /*dad0*/  FMUL R2, R225, UR22 ;  /* 0x00000016e1027c20 */ /* 0x000fe40008400000 */
[----:B------:R-:W2:Y:S04]  /*dae0*/  LDL.LU R225, [R1+0x3c] ;  /* 0x00003c0001e17983 */ /* 0x000ea80000300800 */
[----:B------:R-:W-:Y:S01]  /*daf0*/  @!P4 STG.E.U8 desc[UR20][R26.64+0xc9], R5 ;  /* 0x0000c9051a00c986 */ /* 0x000fe2000c101114 */
[----:B---3--:R-:W-:-:S03]  /*db00*/  FMUL R0, R224, UR22 ;  /* 0x00000016e0007c20 */ /* 0x008fc60008400000 */
[----:B------:R0:W-:Y:S04]  /*db10*/  @!P5 STG.E.U8 desc[UR20][R24.64+0xd0], R7 ;  /* 0x0000d0071800d986 */ /* 0x0001e8000c101114 */
[----:B------:R-:W3:Y:S01]  /*db20*/  LDL.LU R224, [R1+0x40] ;  /* 0x0000400001e07983 */ /* 0x000ee20000300800 */
[----:B----4-:R-:W-:-:S03]  /*db30*/  FMUL R3, R226, UR22 ;  /* 0x00000016e2037c20 */ /* 0x010fc60008400000 */
[----:B------:R-:W4:Y:S01]  /*db40*/  LDL.LU R226, [R1+0x44] ;  /* 0x0000440001e27983 */ /* 0x000f220000300800 */
[----:B0-----:R-:W-:Y:S01]  /*db50*/  F2FP.SATFINITE.E5M2.F32.PACK_AB_MERGE_C R7, RZ, R0, RZ ;  /* 0x00000000ff07723e */ /* 0x001fe200048060ff */
[----:B------:R-:W-:Y:S02]  /*db60*/  FMUL R0, R227, UR22 ;  /* 0x00000016e3007c20 */ /* 0x000fe40008400000 */
[----:B------:R-:W4:Y:S01]  /*db70*/  LDL.LU R227, [R1+0x48] ;  /* 0x0000480001e37983 */ /* 0x000f220000300800 */
[C---:B------:R-:W-:Y:S02]  /*db80*/  ISETP.LT.OR P6, PT, R35.reuse, 0xd2, !P1 ;  /* 0x000000d22300780c */ /* 0x040fe40004fc1670 */
[C---:B------:R-:W-:Y:S01]  /*db90*/  ISETP.LT.OR P4, PT, R35.reuse, 0xd2, !P0 ;  /* 0x000000d22300780c */ /* 0x040fe20004781670 */
[----:B------:R-:W4:Y:S01]  /*dba0*/  LDL.LU R219, [R1+0x4c] ;  /* 0x00004c0001db7983 */ /* 0x000f220000300800 */
[----:B------:R-:W-:Y:S02]  /*dbb0*/  F2FP.SATFINITE.E5M2.F32.PACK_AB_MERGE_C R5, RZ, R2, RZ ;  /* 0x00000002ff05723e */ /* 0x000fe400048060ff */
[----:B------:R-:W-:-:S02]  /*dbc0*/  ISETP.LT.OR P2, PT, R35, 0xd1, !P0 ;  /* 0x000000d12300780c */ /* 0x000fc40004741670 */
[----:B------:R-:W-:Y:S02]  /*dbd0*/  ISETP.LT.OR P5, PT, R35, 0xd9, !P1 ;  /* 0x000000d92300780c */ /* 0x000fe40004fa1670 */
[----:B------:R-:W-:-:S03]  /*dbe0*/  F2FP.SATFINITE.E5M2.F32.PACK_AB_MERGE_C R11, RZ, R0, RZ ;  /* 0x00000000ff0b723e */ /* 0x000fc600048060ff */
[----:B------:R0:W-:Y:S01]  /*dbf0*/  @!P6 STG.E.U8 desc[UR20][R24.64+0xd1], R9 ;  /* 0x0000d1091800e986 */ /* 0x0001e2000c101114 */
[----:B------:R-:W-:-:S03]  /*dc00*/  ISETP.LT.OR P6, PT, R35, 0xda, !P1 ;  /* 0x000000da2300780c */ /* 0x000fc60004fc1670 */
[----:B------:R1:W-:Y:S01]  /*dc10*/  @!P4 STG.E.U8 desc[UR20][R26.64+0xd1], R5 ;  /* 0x0000d1051a00c986 */ /* 0x0003e2000c101114 */
[----:B------:R-:W-:-:S03]  /*dc20*/  ISETP.LT.OR P4, PT, R35, 0xda, !P0 ;  /* 0x000000da2300780c */ /* 0x000fc60004781670 */
[----:B------:R-:W-:Y:S01]  /*dc30*/  @!P2 STG.E.U8 desc[UR20][R26.64+0xd0], R13 ;  /* 0x0000d00d1a00a986 */ /* 0x000fe2000c101114 */
[----:B0-----:R-:W-:-:S03]  /*dc40*/  F2FP.SATFINITE.E5M2.F32.PACK_AB_MERGE_C R9, RZ, R3, RZ ;  /* 0x00000003ff09723e */ /* 0x001fc600048060ff */
[----:B------:R0:W-:Y:S04]  /*dc50*/  @!P5 STG.E.U8 desc[UR20][R24.64+0xd8], R7 ;  /* 0x0000d8071800d986 */ /* 0x0001e8000c101114 */
[----:B------:R0:W-:Y:S01]  /*dc60*/  @!P6 STG.E.U8 desc[UR20][R24.64+0xd9], R9 ;  /* 0x0000d9091800e986 */ /* 0x0001e2000c101114 */
[----:B--2---:R-:W-:-:S03]  /*dc70*/  FMUL R0, R221, UR22 ;  /* 0x00000016dd007c20 */ /* 0x004fc60008400000 */
[----:B------:R-:W2:Y:S01]  /*dc80*/  LDL.LU R221, [R1+0x50] ;  /* 0x0000500001dd7983 */ /* 0x000ea20000300800 */
[----:B------:R-:W-:-:S03]  /*dc90*/  FMUL R2, R220, UR22 ;  /* 0x00000016dc027c20 */ /* 0x000fc60008400000 */
[----:B------:R-:W2:Y:S01]  /*dca0*/  LDL.LU R220, [R1+0x54] ;  /* 0x0000540001dc7983 */ /* 0x000ea20000300800 */
[----:B-1----:R-:W-:Y:S01]  /*dcb0*/  F2FP.SATFINITE.E5M2.F32.PACK_AB_MERGE_C R5, RZ, R0, RZ ;  /* 0x00000000ff05723e */ /* 0x002fe200048060ff */
[----:B------:R-:W-:Y:S02]  /*dcc0*/  FMUL R3, R222, UR22 ;  /* 0x00000016de037c20 */ /* 0x000fe40008400000 */
[----:B------:R-:W2:Y:S01]  /*dcd0*/  LDL.LU R222, [R1+0x58] ;  /* 0x0000580001de7983 */ /* 0x000ea20000300800 */
[----:B0-----:R-:W-:Y:S01]  /*dce0*/  F2FP.SATFINITE.E5M2.F32.PACK_AB_MERGE_C R7, RZ, R2, RZ ;  /* 0x00000002ff07723e */ /* 0x001fe200048060ff */
[----:B------:R-:W-:Y:S01]  /*dcf0*/  FMUL R4, R223, UR22 ;  /* 0x00000016df047c20 */ /* 0x000fe20008400000 */
[----:B------:R-:W-:Y:S01]  /*dd00*/  F2FP.SATFINITE.E5M2.F32.PACK_AB_MERGE_C R9, RZ, R3, RZ ;  /* 0x00000003ff09723e */ /* 0x000fe200048060ff */
[----:B------:R-:W2:Y:S01]  /*dd10*/  LDL.LU R223, [R1+0x5c] ;  /* 0x00005c0001df7983 */ /* 0x000ea20000300800 */
[----:B------:R-:W-:-:S03]  /*dd20*/  FMUL R0, R225, UR22 ;  /* 0x00000016e1007c20 */ /* 0x000fc60008400000 */
[----:B------:R0:W-:Y:S04]  /*dd30*/  @!P4 STG.E.U8 desc[UR20][R26.64+0xd9], R5 ;  /* 0x0000d9051a00c986 */ /* 0x0001e8000c101114 */
[----:B------:R-:W2:Y:S01]  /*dd40*/  LDL.LU R225, [R1+0x60] ;  /* 0x0000600001e17983 */ /* 0x000ea20000300800 */
[----:B0-----:R-:W-:Y:S01]  /*dd50*/  F2FP.SATFINITE.E5M2.F32.PACK_AB_MERGE_C R5, RZ, R0, RZ ;  /* 0x00000000ff05723e */ /* 0x001fe200048060ff */
[----:B---3--:R-:W-:Y:S02]  /*dd60*/  FMUL R2, R224, UR22 ;  /* 0x00000016e0027c20 */ /* 0x008fe40008400000 */
[----:B------:R-:W3:Y:S01]  /*dd70*/  LDL.LU R224, [R1+0x64] ;  /* 0x0000640001e07983 */ /* 0x000ee20000300800 */
[----:B----4-:R-:W-:-:S03]  /*dd80*/  FMUL R3, R226, UR22 ;  /* 0x00000016e2037c20 */ /* 0x010fc60008400000 */
[----:B------:R-:W4:Y:S01]  /*dd90*/  LDL.LU R226, [R1+0x68] ;  /* 0x0000680001e27983 */ /* 0x000f220000300800 */
[----:B------:R-:W-:-:S03]  /*dda0*/  FMUL R0, R227, UR22 ;  /* 0x00000016e3007c20 */ /* 0x000fc60008400000 */
[----:B------:R-:W4:Y:S01]  /*ddb0*/  LDL.LU R227, [R1+0x6c] ;  /* 0x00006c0001e37983 */ /* 0x000f220000300800 */
[C---:B------:R-:W-:Y:S02]  /*ddc0*/  ISETP.LT.OR P2, PT, R35.reuse, 0xd9, !P0 ;  /* 0x000000d92300780c */ /* 0x040fe40004741670 */
[C---:B------:R-:W-:Y:S02]  /*ddd0*/  ISETP.LT.OR P5, PT, R35.reuse, 0xe1, !P1 ;  /* 0x000000e12300780c */ /* 0x040fe40004fa1670 */
[C---:B------:R-:W-:Y:S02]  /*dde0*/  ISETP.LT.OR P6, PT, R35.reuse, 0xe2, !P1 ;  /* 0x000000e22300780c */ /* 0x040fe40004fc1670 */
[----:B------:R-:W-:-:S07]  /*ddf0*/  ISETP.LT.OR P4, PT, R35, 0xe2, !P0 ;  /* 0x000000e22300780c */ /* 0x000fce0004781670 */
[----:B------:R-:W-:Y:S01]  /*de00*/  @!P2 STG.E.U8 desc[UR20][R26.64+0xd8], R11 ;  /* 0x0000d80b1a00a986 */ /* 0x000fe2000c101114 */
[----:B------:R-:W-:-:S03]  /*de10*/  ISETP.LT.OR P2, PT, R35, 0xe1, !P0 ;  /* 0x000000e12300780c */ /* 0x000fc60004741670 */
[----:B------:R0:W-:Y:S01]  /*de20*/  @!P5 STG.E.U8 desc[UR20][R24.64+0xe0], R7 ;  /* 0x0000e0071800d986 */ /* 0x0001e2000c101114 */
[----:B------:R-:W-:-:S03]  /*de30*/  ISETP.LT.OR P5, PT, R35, 0xe9, !P1 ;  /* 0x000000e92300780c */ /* 0x000fc60004fa1670 */
[----:B------:R1:W-:Y:S01]  /*de40*/  @!P6 STG.E.U8 desc[UR20][R24.64+0xe1], R9 ;  /* 0x0000e1091800e986 */ /* 0x0003e2000c101114 */
[----:B------:R-:W-:Y:S02]  /*de50*/  ISETP.LT.OR P6, PT, R35, 0xea, !P1 ;  /* 0x000000ea2300780c */ /* 0x000fe40004fc1670 */
[----:B------:R-:W-:Y:S01]  /*de60*/  F2FP.SATFINITE.E5M2.F32.PACK_AB_MERGE_C R13, RZ, R4, RZ ;  /* 0x00000004ff0d723e */ /* 0x000fe200048060ff */
[----:B------:R1:W-:Y:S01]  /*de70*/  @!P4 STG.E.U8 desc[UR20][R26.64+0xe1], R5 ;  /* 0x0000e1051a00c986 */ /* 0x0003e2000c101114 */
[----:B0-----:R-:W-:-:S03]  /*de80*/  F2FP.SATFINITE.E5M2.F32.PACK_AB_MERGE_C R7, RZ, R2, RZ ;  /* 0x00000002ff07723e */ /* 0x001fc600048060ff */
[----:B------:R-:W-:Y:S01]  /*de90*/  @!P2 STG.E.U8 desc[UR20][R26.64+0xe0], R13 ;  /* 0x0000e00d1a00a986 */ /* 0x000fe2000c101114 */
[----:B-1----:R-:W-:-:S03]  /*dea0*/  F2FP.SATFINITE.E5M2.F32.PACK_AB_MERGE_C R9, RZ, R3, RZ ;  /* 0x00000003ff09723e */ /* 0x002fc600048060ff */
[----:B------:R0:W-:Y:S01]  /*deb0*/  @!P5 STG.E.U8 desc[UR20][R24.64+0xe8], R7 ;  /* 0x0000e8071800d986 */ /* 0x0001e2000c101114 */
[C---:B------:R-:W-:Y:S02]  /*dec0*/  ISETP.LT.OR P2, PT, R35.reuse, 0xe9, !P0 ;  /* 0x000000e92300780c */ /* 0x040fe40004741670 */
[C---:B------:R-:W-:Y:S01]  /*ded0*/  ISETP.LT.OR P4, PT, R35.reuse, 0xea, !P0 ;  /* 0x000000ea2300780c */ /* 0x040fe20004781670 */
[----:B------:R1:W-:Y:S01]  /*dee0*/  @!P6 STG.E.U8 desc[UR20][R24.64+0xe9], R9 ;  /* 0x0000e9091800e986 */ /* 0x0003e2000c101114 */
[----:B------:R-:W-:Y:S01]  /*def0*/  ISETP.LT.OR P5, PT, R35, 0xf1, !P1 ;  /* 0x000000f12300780c */ /* 0x000fe20004fa1670 */
[----:B------:R-:W-:Y:S01]  /*df00*/  FMUL R2, R219, UR22 ;  /* 0x00000016db027c20 */ /* 0x000fe20008400000 */
[----:B------:R-:W-:Y:S02]  /*df10*/  ISETP.LT.OR P6, PT, R35, 0xf2, !P1 ;  /* 0x000000f22300780c */ /* 0x000fe40004fc1670 */
[----:B------:R-:W-:Y:S02]  /*df20*/  F2FP.SATFINITE.E5M2.F32.PACK_AB_MERGE_C R11, RZ, R0, RZ ;  /* 0x00000000ff0b723e */ /* 0x000fe400048060ff */
[----:B------:R-:W-:-:S03]  /*df30*/  F2FP.SATFINITE.E5M2.F32.PACK_AB_MERGE_C R5, RZ, R2, RZ ;  /* 0x00000002ff05723e */ /* 0x000fc600048060ff */
[----:B------:R-:W-:Y:S01]  /*df40*/  @!P2 STG.E.U8 desc[UR20][R26.64+0xe8], R11 ;  /* 0x0000e80b1a00a986 */ /* 0x000fe2000c101114 */
[----:B------:R-:W-:-:S03]  /*df50*/  ISETP.LT.OR P2, PT, R35, 0xf1, !P0 ;  /* 0x000000f12300780c */ /* 0x000fc60004741670 */
[----:B------:R-:W-:Y:S01]  /*df60*/  @!P4 STG.E.U8 desc[UR20][R26.64+0xe9], R5 ;  /* 0x0000e9051a00c986 */ /* 0x000fe2000c101114 */
[C---:B------:R-:W-:Y:S02]  /*df70*/  ISETP.LT.OR P4, PT, R35.reuse, 0xf9, !P1 ;  /* 0x000000f92300780c */ /* 0x040fe40004f81670 */
[----:B------:R-:W-:Y:S01]  /*df80*/  ISETP.LT.OR P1, PT, R35, 0xfa, !P1 ;  /* 0x000000fa2300780c */ /* 0x000fe20004f21670 */
[----:B--2---:R-:W-:Y:S01]  /*df90*/  FMUL R0, R221, UR22 ;  /* 0x00000016dd007c20 */ /* 0x004fe20008400000 */
[----:B------:R-:W-:-:S04]  /*dfa0*/  FMUL R3, R220, UR22 ;  /* 0x00000016dc037c20 */ /* 0x000fc80008400000 */
[----:B0-----:R-:W-:Y:S02]  /*dfb0*/  F2FP.SATFINITE.E5M2.F32.PACK_AB_MERGE_C R7, RZ, R0, RZ ;  /* 0x00000000ff07723e */ /* 0x001fe400048060ff */
[----:B-1----:R-:W-:Y:S01]  /*dfc0*/  F2FP.SATFINITE.E5M2.F32.PACK_AB_MERGE_C R9, RZ, R3, RZ ;  /* 0x00000003ff09723e */ /* 0x002fe200048060ff */
[----:B------:R-:W-:Y:S02]  /*dfd0*/  FMUL R0, R222, UR22 ;  /* 0x00000016de007c20 */ /* 0x000fe40008400000 */
[----:B------:R0:W-:Y:S01]  /*dfe0*/  @!P5 STG.E.U8 desc[UR20][R24.64+0xf0], R7 ;  /* 0x0000f0071800d986 */ /* 0x0001e2000c101114 */
[----:B------:R-:W-:-:S03]  /*dff0*/  ISETP.LT.OR P5, PT, R35, 0xf2, !P0 ;  /* 0x000000f22300780c */ /* 0x000fc600047a1670 */
[----:B------:R1:W-:Y:S01]  /*e000*/  @!P6 STG.E.U8 desc[UR20][R24.64+0xf1], R9 ;  /* 0x0000f1091800e986 */ /* 0x0003e2000c101114 */
[----:B------:R-:W-:Y:S02]  /*e010*/  ISETP.LT.OR P6, PT, R35, 0xf9, !P0 ;  /* 0x000000f92300780c */ /* 0x000fe400047c1670 */
[----:B------:R-:W-:Y:S01]  /*e020*/  F2FP.SATFINITE.E5M2.F32.PACK_AB_MERGE_C R13, RZ, R0, RZ ;  /* 0x00000000ff0d723e */ /* 0x000fe200048060ff */
[----:B------:R-:W-:Y:S01]  /*e030*/  FMUL R0, R223, UR22 ;  /* 0x00000016df007c20 */ /* 0x000fe20008400000 */
[----:B------:R-:W-:Y:S01]  /*e040*/  ISETP.LT.OR P0, PT, R35, 0xfa, !P0 ;  /* 0x000000fa2300780c */ /* 0x000fe20004701670 */
[----:B------:R-:W-:-:S03]  /*e050*/  FMUL R2, R225, UR22 ;  /* 0x00000016e1027c20 */ /* 0x000fc60008400000 */
[----:B0-----:R-:W-:Y:S02]  /*e060*/  F2FP.SATFINITE.E5M2.F32.PACK_AB_MERGE_C R7, RZ, R0, RZ ;  /* 0x00000000ff07723e */ /* 0x001fe400048060ff */
[----:B-1----:R-:W-:Y:S01]  /*e070*/  F2FP.SATFINITE.E5M2.F32.PACK_AB_MERGE_C R9, RZ, R2, RZ ;  /* 0x00000002ff09723e */ /* 0x002fe200048060ff */
[----:B---3--:R-:W-:Y:S01]  /*e080*/  FMUL R3, R224, UR22 ;  /* 0x00000016e0037c20 */ /* 0x008fe20008400000 */
[----:B----4-:R-:W-:Y:S01]  /*e090*/  FMUL R4, R226, UR22 ;  /* 0x00000016e2047c20 */ /* 0x010fe20008400000 */
[----:B------:R-:W-:-:S03]  /*e0a0*/  FMUL R5, R227, UR22 ;  /* 0x00000016e3057c20 */ /* 0x000fc60008400000 */
[----:B------:R-:W-:Y:S02]  /*e0b0*/  F2FP.SATFINITE.E5M2.F32.PACK_AB_MERGE_C R3, RZ, R3, RZ ;  /* 0x00000003ff03723e */ /* 0x000fe400048060ff */
[----:B------:R-:W-:Y:S02]  /*e0c0*/  F2FP.SATFINITE.E5M2.F32.PACK_AB_MERGE_C R11, RZ, R4, RZ ;  /* 0x00000004ff0b723e */ /* 0x000fe400048060ff */
[----:B------:R-:W-:Y:S01]  /*e0d0*/  F2FP.SATFINITE.E5M2.F32.PACK_AB_MERGE_C R5, RZ, R5, RZ ;  /* 0x00000005ff05723e */ /* 0x000fe200048060ff */
[----:B------:R0:W-:Y:S04]  /*e0e0*/  @!P2 STG.E.U8 desc[UR20][R26.64+0xf0], R13 ;  /* 0x0000f00d1a00a986 */ /* 0x0001e8000c101114 */
[----:B------:R0:W-:Y:S04]  /*e0f0*/  @!P5 STG.E.U8 desc[UR20][R26.64+0xf1], R7 ;  /* 0x0000f1071a00d986 */ /* 0x0001e8000c101114 */
[----:B------:R0:W-:Y:S04]  /*e100*/  @!P4 STG.E.U8 desc[UR20][R24.64+0xf8], R9 ;  /* 0x0000f8091800c986 */ /* 0x0001e8000c101114 */
[----:B------:R0:W-:Y:S04]  /*e110*/  @!P1 STG.E.U8 desc[UR20][R24.64+0xf9], R3 ;  /* 0x0000f90318009986 */ /* 0x0001e8000c101114 */
[----:B------:R0:W-:Y:S04]  /*e120*/  @!P6 STG.E.U8 desc[UR20][R26.64+0xf8], R11 ;  /* 0x0000f80b1a00e986 */ /* 0x0001e8000c101114 */
[----:B------:R0:W-:Y:S02]  /*e130*/  @!P0 STG.E.U8 desc[UR20][R26.64+0xf9], R5 ;  /* 0x0000f9051a008986 */ /* 0x0001e4000c101114 */
.L_x_289:
[----:B------:R-:W-:Y:S05]  /*e140*/  BSYNC B0 ;  /* 0x0000000000007941 */ /* 0x000fea0003800000 */
.L_x_31:
[----:B0----5:R-:W2:Y:S04]  /*e150*/  LDL.LU R3, [R1+0x70] ;  /* 0x0000700001037983 */ /* 0x021ea80000300800 */
[----:B------:R-:W2:Y:S01]  /*e160*/  LDL.LU R2, [R1+0x74] ;  /* 0x0000740001027983 */ /* 0x000ea20000300800 */
[----:B------:R-:W-:Y:S01]  /*e170*/  ULDC UR6, c[0x0][0xc] ;  /* 0x0000030000067ab9 */ /* 0x000fe20000000800 */
[----:B------:R-:W-:Y:S01]  /*e180*/  ULDC UR7, c[0x0][0x10] ;  /* 0x0000040000077ab9 */ /* 0x000fe20000000800 */
[----:B------:R-:W2:Y:S01]  /*e190*/  LDC R5, c[0x0][0x14] ;  /* 0x00000500ff057b82 */ /* 0x000ea20000000800 */
[----:B------:R-:W-:Y:S01]  /*e1a0*/  UIMAD.WIDE.U32 UR6, UR6, UR7, URZ ;  /* 0x00000007060672a5 */ /* 0x000fe2000f8e003f */
[----:B------:R-:W-:Y:S01]  /*e1b0*/  PRMT R0, RZ, 0x7610, R0 ;  /* 0x00007610ff007816 */ /* 0x000fe20000000000 */
[----:B------:R-:W-:-:S04]  /*e1c0*/  UMOV UR24, 0xffffffff ;  /* 0xffffffff00187882 */ /* 0x000fc80000000000 */
[----:B--2---:R-:W-:-:S04]  /*e1d0*/  IMAD.WIDE.U32 R2, R5, UR6, R2 ;  /* 0x0000000605027c25 */ /* 0x004fc8000f8e0002 */
[----:B------:R-:W-:Y:S01]  /*e1e0*/  IMAD R5, R5, UR7, RZ ;  /* 0x0000000705057c24 */ /* 0x000fe2000f8e02ff */
[----:B------:R-:W-:Y:S01]  /*e1f0*/  ULDC.64 UR6, c[0x0][0x650] ;  /* 0x0001940000067ab9 */ /* 0x000fe20000000a00 */
[----:B------:R-:W-:Y:S01]  /*e200*/  IMAD.MOV.U32 R19, RZ, RZ, R2 ;  /* 0x000000ffff137224 */ /* 0x000fe200078e0002 */
[----:B------:R-:W-:Y:S01]  /*e210*/  ISETP.GE.U32.AND P0, PT, R2, UR6, PT ;  /* 0x0000000602007c0c */ /* 0x000fe2000bf06070 */
[----:B------:R-:W-:Y:S02]  /*e220*/  IMAD.IADD R22, R3, 0x1, R5 ;  /* 0x0000000103167824 */ /* 0x000fe400078e0205 */
[----:B------:R-:W-:-:S03]  /*e230*/  IMAD.MOV.U32 R2, RZ, RZ, -0x1 ;  /* 0xffffffffff027424 */ /* 0x000fc600078e00ff */
[----:B------:R0:W-:Y:S01]  /*e240*/  STL [R1+0x70], R22 ;  /* 0x0000701601007387 */ /* 0x0001e20000100800 */
[----:B------:R-:W-:-:S03]  /*e250*/  ISETP.GE.U32.AND.EX P0, PT, R22, UR7, PT, P0 ;  /* 0x0000000716007c0c */ /* 0x000fc6000bf06100 */
[----:B------:R0:W-:Y:S04]  /*e260*/  STL [R1+0x74], R19 ;  /* 0x0000741301007387 */ /* 0x0001e80000100800 */
[----:B------:R0:W-:Y:S06]  /*e270*/  STL [R1+0x78], R2 ;  /* 0x0000780201007387 */ /* 0x0001ec0000100800 */
[----:B------:R-:W-:Y:S05]  /*e280*/  @P0 BRA `(.L_x_290) ;  /* 0x00000004006c0947 */ /* 0x000fea0003800000 */
[----:B------:R-:W2:Y:S01]  /*e290*/  S2R R14, SR_CTAID.X ;  /* 0x00000000000e7919 */ /* 0x000ea20000002500 */
[----:B------:R-:W5:Y:S01]  /*e2a0*/  LDC.64 R8, c[0x0][0x628] ;  /* 0x00018a00ff087b82 */ /* 0x000f620000000a00 */
[----:B------:R-:W-:Y:S01]  /*e2b0*/  ULDC UR6, c[0x0][0x150] ;  /* 0x0000540000067ab9 */ /* 0x000fe20000000800 */
[----:B------:R-:W-:Y:S01]  /*e2c0*/  IMAD.MOV.U32 R6, RZ, RZ, R19 ;  /* 0x000000ffff067224 */ /* 0x000fe200078e0013 */
[----:B------:R-:W0:Y:S01]  /*e2d0*/  S2R R16, SR_CTAID.Y ;  /* 0x0000000000107919 */ /* 0x000e220000002600 */
[----:B------:R-:W-:-:S04]  /*e2e0*/  IMAD.MOV.U32 R7, RZ, RZ, R22 ;  /* 0x000000ffff077224 */ /* 0x000fc800078e0016 */
[----:B------:R-:W0:Y:S08]  /*e2f0*/  LDC R17, c[0x0][0x144] ;  /* 0x00005100ff117b82 */ /* 0x000e300000000800 */
[----:B------:R-:W0:Y:S08]  /*e300*/  LDC R10, c[0x0][0x630] ;  /* 0x00018c00ff0a7b82 */ /* 0x000e300000000800 */
[----:B------:R-:W0:Y:S01]  /*e310*/  LDC.64 R12, c[0x0][0x620] ;  /* 0x00018800ff0c7b82 */ /* 0x000e220000000a00 */
[----:B-----5:R-:W-:-:S04]  /*e320*/  ISETP.NE.U32.AND P0, PT, R8, RZ, PT ;  /* 0x000000ff0800720c */ /* 0x020fc80003f05070 */
[----:B------:R-:W-:Y:S02]  /*e330*/  ISETP.NE.AND.EX P0, PT, R9, RZ, PT, P0 ;  /* 0x000000ff0900720c */ /* 0x000fe40003f05300 */
[----:B--2---:R-:W-:-:S05]  /*e340*/  I2FP.F32.U32 R0, R14 ;  /* 0x0000000e00007245 */ /* 0x004fca0000201000 */
[----:B------:R-:W-:-:S04]  /*e350*/  FMUL R0, R0, UR6 ;  /* 0x0000000600007c20 */ /* 0x000fc80008400000 */
[----:B------:R2:W0:Y:S02]  /*e360*/  F2I.U32.TRUNC.NTZ R15, R0 ;  /* 0x00000000000f7305 */ /* 0x000424000020f000 */
[----:B------:R-:W-:Y:S05]  /*e370*/  @!P0 BRA `(.L_x_291) ;  /* 0x0000000000288947 */ /* 0x000fea0003800000 */
[----:B--2---:R-:W2:Y:S02]  /*e380*/  LDC R0, c[0x0][0x634] ;  /* 0x00018d00ff007b82 */ /* 0x004ea40000000800 */
[----:B--2---:R-:W-:-:S05]  /*e390*/  IADD3 R7, P0, R19, R0, RZ ;  /* 0x0000000013077210 */ /* 0x004fca0007f1e0ff */
[----:B------:R-:W-:-:S04]  /*e3a0*/  IMAD.X R11, RZ, RZ, R22, P0 ;  /* 0x000000ffff0b7224 */ /* 0x000fc800000e0616 */
[----:B0-----:R-:W-:-:S04]  /*e3b0*/  IMAD.WIDE.U32 R2, R11, R8, RZ ;  /* 0x000000080b027225 */ /* 0x001fc800078e00ff */
[----:B------:R-:W-:-:S04]  /*e3c0*/  IMAD.WIDE.U32 R4, P0, R7, R9, R2 ;  /* 0x0000000907047225 */ /* 0x000fc80007800002 */
[----:B------:R-:W-:-:S04]  /*e3d0*/  IMAD.WIDE.U32 R2, R7, R8, RZ ;  /* 0x0000000807027225 */ /* 0x000fc800078e00ff */
[----:B------:R-:W-:Y:S01]  /*e3e0*/  IMAD.X R7, RZ, RZ, RZ, P0 ;  /* 0x000000ffff077224 */ /* 0x000fe200000e06ff */
[----:B------:R-:W-:Y:S01]  /*e3f0*/  IADD3 RZ, P0, R3, R4, RZ ;  /* 0x0000000403ff7210 */ /* 0x000fe20007f1e0ff */
[----:B------:R-:W-:-:S04]  /*e400*/  IMAD.MOV.U32 R6, RZ, RZ, R5 ;  /* 0x000000ffff067224 */ /* 0x000fc800078e0005 */
[----:B------:R-:W-:-:S08]  /*e410*/  IMAD.WIDE.U32.X R6, R11, R9, R6, P0 ;  /* 0x000000090b067225 */ /* 0x000fd000000e0406 */
.L_x_291:
[-CC-:B01----:R-:W-:Y:S01]  /*e420*/  SHF.R.U64 R24, R6, R10.reuse, R7.reuse ;  /* 0x0000000a06187219 */ /* 0x183fe20000001207 */
[----:B------:R-:W0:Y:S01]  /*e430*/  LDC.64 R20, c[0x0][0x640] ;  /* 0x00019000ff147b82 */ /* 0x000e220000000a00 */
[----:B--2---:R-:W-:Y:S01]  /*e440*/  SHF.R.U32.HI R0, RZ, R10, R7 ;  /* 0x0000000aff007219 */ /* 0x004fe20000011607 */
[----:B------:R-:W-:Y:S01]  /*e450*/  IMAD.MOV.U32 R2, RZ, RZ, R19 ;  /* 0x000000ffff027224 */ /* 0x000fe200078e0013 */
[----:B------:R-:W-:Y:S01]  /*e460*/  IADD3 R5, P0, RZ, -R24, RZ ;  /* 0x80000018ff057210 */ /* 0x000fe20007f1e0ff */
[----:B------:R-:W-:Y:S01]  /*e470*/  IMAD.MOV R15, RZ, RZ, -R15 ;  /* 0x000000ffff0f7224 */ /* 0x000fe200078e0a0f */
[----:B------:R-:W-:Y:S01]  /*e480*/  ULDC UR6, c[0x0][0x154] ;  /* 0x0000550000067ab9 */ /* 0x000fe20000000800 */
[----:B------:R-:W-:Y:S02]  /*e490*/  IMAD.MOV.U32 R7, RZ, RZ, 0x1 ;  /* 0x00000001ff077424 */ /* 0x000fe400078e00ff */
[----:B------:R-:W1:Y:S01]  /*e4a0*/  LDC R4, c[0x0][0x618] ;  /* 0x00018600ff047b82 */ /* 0x000e620000000800 */
[----:B------:R-:W-:-:S02]  /*e4b0*/  IMAD.X R3, RZ, RZ, ~R0, P0 ;  /* 0x000000ffff037224 */ /* 0x000fc400000e0e00 */
[----:B------:R-:W-:Y:S02]  /*e4c0*/  IMAD R15, R17, R15, R14 ;  /* 0x0000000f110f7224 */ /* 0x000fe400078e020e */
[-C--:B------:R-:W-:Y:S02]  /*e4d0*/  IMAD R0, R3, R12.reuse, RZ ;  /* 0x0000000c03007224 */ /* 0x080fe400078e02ff */
[----:B------:R-:W-:Y:S01]  /*e4e0*/  IMAD.MOV.U32 R3, RZ, RZ, R22 ;  /* 0x000000ffff037224 */ /* 0x000fe200078e0016 */
[----:B------:R-:W2:Y:S01]  /*e4f0*/  LDC R6, c[0x0][0x608] ;  /* 0x00018200ff067b82 */ /* 0x000ea20000000800 */
[----:B------:R-:W-:-:S04]  /*e500*/  IMAD.WIDE.U32 R2, R5, R12, R2 ;  /* 0x0000000c05027225 */ /* 0x000fc800078e0002 */
[----:B------:R-:W-:-:S03]  /*e510*/  IMAD R5, R5, R13, R0 ;  /* 0x0000000d05057224 */ /* 0x000fc600078e0200 */
[----:B------:R-:W5:Y:S01]  /*e520*/  LDC R18, c[0x0][0x658] ;  /* 0x00019600ff127b82 */ /* 0x000f620000000800 */
[----:B------:R-:W-:Y:S01]  /*e530*/  I2FP.F32.U32 R0, R16 ;  /* 0x0000001000007245 */ /* 0x000fe20000201000 */
[----:B------:R-:W-:Y:S01]  /*e540*/  IMAD.IADD R3, R3, 0x1, R5 ;  /* 0x0000000103037824 */ /* 0x000fe200078e0205 */
[----:B0-----:R-:W-:Y:S01]  /*e550*/  ISETP.NE.U32.AND P0, PT, R20, RZ, PT ;  /* 0x000000ff1400720c */ /* 0x001fe20003f05070 */
[----:B------:R-:W-:Y:S02]  /*e560*/  IMAD.MOV.U32 R5, RZ, RZ, -0x1 ;  /* 0xffffffffff057424 */ /* 0x000fe400078e00ff */
[----:B------:R-:W-:Y:S02]  /*e570*/  FMUL R0, R0, UR6 ;  /* 0x0000000600007c20 */ /* 0x000fe40008400000 */
[----:B------:R-:W0:Y:S01]  /*e580*/  LDC R13, c[0x0][0x148] ;  /* 0x00005200ff0d7b82 */ /* 0x000e220000000800 */
[----:B-1----:R-:W-:Y:S01]  /*e590*/  SHF.R.U64 R10, R2, R4, R3 ;  /* 0x00000004020a7219 */ /* 0x002fe20000001203 */
[----:B------:R1:W0:Y:S01]  /*e5a0*/  F2I.U32.TRUNC.NTZ R12, R0 ;  /* 0x00000000000c7305 */ /* 0x000222000020f000 */
[----:B------:R-:W-:-:S02]  /*e5b0*/  ISETP.NE.AND.EX P0, PT, R21, RZ, PT, P0 ;  /* 0x000000ff1500720c */ /* 0x000fc40003f05300 */
[----:B------:R-:W-:-:S03]  /*e5c0*/  SHF.R.U32.HI R3, RZ, R4, R3 ;  /* 0x00000004ff037219 */ /* 0x000fc60000011603 */
[----:B------:R-:W0:Y:S01]  /*e5d0*/  LDC R14, c[0x0][0x600] ;  /* 0x00018000ff0e7b82 */ /* 0x000e220000000800 */
[-CC-:B--2---:R-:W-:Y:S02]  /*e5e0*/  SHF.R.U64 R8, R10, R6.reuse, R3.reuse ;  /* 0x000000060a087219 */ /* 0x184fe40000001203 */
[----:B------:R-:W-:-:S05]  /*e5f0*/  SHF.R.U32.HI R3, RZ, R6, R3 ;  /* 0x00000006ff037219 */ /* 0x000fca0000011603 */
[----:B------:R-:W2:Y:S01]  /*e600*/  LDC R19, c[0x0][0x648] ;  /* 0x00019200ff137b82 */ /* 0x000ea20000000800 */
[-CC-:B-----5:R-:W-:Y:S02]  /*e610*/  SHF.R.U64 R11, R8, R18.reuse, R3.reuse ;  /* 0x00000012080b7219 */ /* 0x1a0fe40000001203 */
[-C--:B------:R-:W-:Y:S02]  /*e620*/  SHF.L.U32 R5, R5, R18.reuse, RZ ;  /* 0x0000001205057219 */ /* 0x080fe400000006ff */
[-C--:B------:R-:W-:Y:S01]  /*e630*/  SHF.R.U32.HI R3, RZ, R18.reuse, R3 ;  /* 0x00000012ff037219 */ /* 0x080fe20000011603 */
[----:B------:R-:W-:Y:S01]  /*e640*/  IMAD.MOV.U32 R2, RZ, RZ, R11 ;  /* 0x000000ffff027224 */ /* 0x000fe200078e000b */
[----:B------:R-:W-:Y:S01]  /*e650*/  SHF.L.U32 R34, R7, R18, RZ ;  /* 0x0000001207227219 */ /* 0x000fe200000006ff */
[----:B------:R-:W0:Y:S01]  /*e660*/  LDC R22, c[0x0][0x638] ;  /* 0x00018e00ff167b82 */ /* 0x000e220000000800 */
[----:B------:R-:W-:-:S07]  /*e670*/  LOP3.LUT R17, RZ, R5, RZ, 0x33, !PT ;  /* 0x00000005ff117212 */ /* 0x000fce00078e33ff */
[----:B------:R-:W0:Y:S01]  /*e680*/  LDC R23, c[0x0][0x610] ;  /* 0x00018400ff177b82 */ /* 0x000e220000000800 */
[----:B-1----:R-:W-:Y:S05]  /*e690*/  @!P0 BRA `(.L_x_292) ;  /* 0x0000000000288947 */ /* 0x002fea0003800000 */
        /* <DEDUP_REMOVED lines=10> */
.L_x_292:
[----:B--2---:R-:W-:Y:S01]  /*e740*/  SHF.R.U64 R0, R2, R19, R3 ;  /* 0x0000001302007219 */ /* 0x004fe20000001203 */
[----:B0-----:R-:W-:Y:S01]  /*e750*/  VIADD R3, R14, 0xffffffff ;  /* 0xffffffff0e037836 */ /* 0x001fe20000000000 */
[----:B------:R-:W-:Y:S01]  /*e760*/  LOP3.LUT R5, R8, R17, RZ, 0xc0, !PT ;  /* 0x0000001108057212 */ /* 0x000fe200078ec0ff */
[----:B------:R-:W-:Y:S01]  /*e770*/  IMAD.MOV R12, RZ, RZ, -R12 ;  /* 0x000000ffff0c7224 */ /* 0x000fe200078e0a0c */
[----:B------:R-:W-:Y:S01]  /*e780*/  R2UR UR24, R24 ;  /* 0x00000000181872ca */ /* 0x000fe200000e0000 */
[----:B------:R-:W-:Y:S01]  /*e790*/  IMAD.MOV R2, RZ, RZ, -R0 ;  /* 0x000000ffff027224 */ /* 0x000fe200078e0a00 */
[----:B------:R-:W-:Y:S01]  /*e7a0*/  LOP3.LUT R3, R10, R3, RZ, 0xc0, !PT ;  /* 0x000000030a037212 */ /* 0x000fe200078ec0ff */
[----:B------:R-:W-:Y:S02]  /*e7b0*/  IMAD R34, R34, R0, R5 ;  /* 0x0000000022227224 */ /* 0x000fe400078e0205 */
[----:B------:R-:W-:Y:S02]  /*e7c0*/  @P3 IMAD R15, R13, R12, R16 ;  /* 0x0000000c0d0f3224 */ /* 0x000fe400078e0210 */
[----:B------:R-:W-:-:S02]  /*e7d0*/  IMAD R0, R2, R22, R11 ;  /* 0x0000001602007224 */ /* 0x000fc400078e020b */
[----:B------:R-:W-:Y:S02]  /*e7e0*/  IMAD R34, R34, R23, R15 ;  /* 0x0000001722227224 */ /* 0x000fe400078e020f */
[----:B------:R-:W-:Y:S02]  /*e7f0*/  IMAD R3, R0, R14, R3 ;  /* 0x0000000e00037224 */ /* 0x000fe400078e0203 */
[----:B------:R-:W-:-:S03]  /*e800*/  IMAD.MOV.U32 R0, RZ, RZ, 0x1 ;  /* 0x00000001ff007424 */ /* 0x000fc600078e00ff */
[----:B------:R-:W-:Y:S02]  /*e810*/  SEL R2, R3, R34, !P3 ;  /* 0x0000002203027207 */ /* 0x000fe40005800000 */
[----:B------:R-:W-:-:S03]  /*e820*/  SEL R34, R34, R3, !P3 ;  /* 0x0000000322227207 */ /* 0x000fc60005800000 */
[----:B------:R2:W-:Y:S04]  /*e830*/  STL [R1+0x78], R2 ;  /* 0x0000780201007387 */ /* 0x0005e80000100800 */
.L_x_290:
[----:B------:R-:W-:Y:S01]  /*e840*/  UIADD3 UR5, UR12, UR5, URZ ;  /* 0x000000050c057290 */ /* 0x000fe2000fffe03f */
[----:B------:R0:W-:Y:S01]  /*e850*/  STL [R1+0x7c], R34 ;  /* 0x00007c2201007387 */ /* 0x0001e20000100800 */
[----:B------:R-:W-:Y:S02]  /*e860*/  LOP3.LUT P0, RZ, R0, 0xff, RZ, 0xc0, !PT ;  /* 0x000000ff00ff7812 */ /* 0x000fe4000780c0ff */
[----:B------:R-:W-:Y:S02]  /*e870*/  USHF.R.U32.HI UR6, URZ, 0x1, UR5 ;  /* 0x000000013f067899 */ /* 0x000fe40008011605 */
[----:B------:R-:W-:Y:S02]  /*e880*/  UISETP.GT.U32.AND UP0, UPT, UR5, 0x1, UPT ;  /* 0x000000010500788c */ /* 0x000fe4000bf04070 */
[----:B------:R-:W-:Y:S02]  /*e890*/  ULOP3.LUT UR6, UR6, 0x1, URZ, 0xc0, !UPT ;  /* 0x0000000106067892 */ /* 0x000fe4000f8ec03f */
[----:B------:R-:W-:-:S02]  /*e8a0*/  UISETP.LT.U32.AND UP0, UPT, UR12, 0x2, UP0 ;  /* 0x000000020c00788c */ /* 0x000fc40008701070 */
[----:B------:R-:W-:Y:S02]  /*e8b0*/  UISETP.NE.U32.AND UP1, UPT, UR6, 0x1, UPT ;  /* 0x000000010600788c */ /* 0x000fe4000bf25070 */
[----:B------:R-:W-:Y:S02]  /*e8c0*/  USEL UR7, URZ, 0x1, !UP0 ;  /* 0x000000013f077887 */ /* 0x000fe4000c000000 */
[----:B------:R-:W-:Y:S02]  /*e8d0*/  UISETP.GT.U32.AND UP1, UPT, UR12, 0x1, !UP1 ;  /* 0x000000010c00788c */ /* 0x000fe4000cf24070 */
[----:B------:R-:W-:Y:S02]  /*e8e0*/  ULOP3.LUT UR5, UR5, 0x1, URZ, 0xc0, !UPT ;  /* 0x0000000105057892 */ /* 0x000fe4000f8ec03f */
[----:B------:R-:W-:-:S04]  /*e8f0*/  USEL UR6, URZ, 0x1, !UP1 ;  /* 0x000000013f067887 */ /* 0x000fc8000c800000 */
[----:B------:R-:W-:Y:S01]  /*e900*/  ULOP3.LUT UR4, UR6, UR4, UR7, 0x96, !UPT ;  /* 0x0000000406047292 */ /* 0x000fe2000f8e9607 */
[----:B0-----:R-:W-:Y:S11]  /*e910*/  @P0 BRA `(.L_x_293) ;  /* 0xffffff2400b00947 */ /* 0x001ff6000383ffff */
[----:B------:R-:W-:Y:S05]  /*e920*/  EXIT ;  /* 0x000000000000794d */ /* 0x000fea0003800000 */
.L_x_3:
[----:B------:R-:W2:Y:S01]  /*e930*/  LDL R16, [R1+0x74] ;  /* 0x0000740001107983 */ /* 0x000ea20000100800 */
[----:B------:R-:W-:-:S03]  /*e940*/  ULDC.64 UR4, c[0x0][0x650] ;  /* 0x0001940000047ab9 */ /* 0x000fc60000000a00 */
[----:B------:R-:W3:Y:S01]  /*e950*/  LDL R17, [R1+0x70] ;  /* 0x0000700001117983 */ /* 0x000ee20000100800 */
[----:B------:R-:W-:Y:S01]  /*e960*/  PRMT R4, RZ, 0x7610, R4 ;  /* 0x00007610ff047816 */ /* 0x000fe20000000004 */
[----:B------:R-:W-:Y:S02]  /*e970*/  IMAD.MOV.U32 R5, RZ, RZ, -0x1 ;  /* 0xffffffffff057424 */ /* 0x000fe400078e00ff */
[----:B------:R-:W-:Y:S02]  /*e980*/  IMAD.MOV.U32 R6, RZ, RZ, -0x1 ;  /* 0xffffffffff067424 */ /* 0x000fe400078e00ff */
[----:B------:R-:W-:Y:S01]  /*e990*/  IMAD.MOV.U32 R11, RZ, RZ, -0x1 ;  /* 0xffffffffff0b7424 */ /* 0x000fe200078e00ff */
[----:B--2---:R-:W-:-:S04]  /*e9a0*/  ISETP.GE.U32.AND P0, PT, R16, UR4, PT ;  /* 0x0000000410007c0c */ /* 0x004fc8000bf06070 */
[----:B---3--:R-:W-:-:S13]  /*e9b0*/  ISETP.GE.U32.AND.EX P0, PT, R17, UR5, PT, P0 ;  /* 0x0000000511007c0c */ /* 0x008fda000bf06100 */
[----:B------:R-:W-:Y:S05]  /*e9c0*/  @P0 BRA `(.L_x_294) ;  /* 0x00000004005c0947 */ /* 0x000fea0003800000 */
        /* <DEDUP_REMOVED lines=18> */
.L_x_295:
[-CC-:B------:R-:W-:Y:S01]  /*eaf0*/  SHF.R.U64 R11, R8, R12.reuse, R9.reuse ;  /* 0x0000000c080b7219 */ /* 0x180fe20000001209 */
[----:B------:R-:W0:Y:S01]  /*eb00*/  LDC.64 R20, c[0x0][0x640] ;  /* 0x00019000ff147b82 */ /* 0x000e220000000a00 */
[----:B------:R-:W-:Y:S01]  /*eb10*/  SHF.R.U32.HI R3, RZ, R12, R9 ;  /* 0x0000000cff037219 */ /* 0x000fe20000011609 */
[----:B------:R-:W-:Y:S01]  /*eb20*/  ULDC UR4, c[0x0][0x150] ;  /* 0x0000540000047ab9 */ /* 0x000fe20000000800 */
[----:B------:R-:W-:Y:S01]  /*eb30*/  IADD3 R7, P0, RZ, -R11, RZ ;  /* 0x8000000bff077210 */ /* 0x000fe20007f1e0ff */
[----:B------:R-:W-:Y:S01]  /*eb40*/  IMAD.MOV.U32 R4, RZ, RZ, R16 ;  /* 0x000000ffff047224 */ /* 0x000fe200078e0010 */
[----:B------:R-:W-:Y:S01]  /*eb50*/  I2FP.F32.U32 R6, R2 ;  /* 0x0000000200067245 */ /* 0x000fe20000201000 */
[----:B------:R-:W-:Y:S02]  /*eb60*/  IMAD.MOV.U32 R5, RZ, RZ, R17 ;  /* 0x000000ffff057224 */ /* 0x000fe400078e0011 */
[----:B------:R-:W1:Y:S01]  /*eb70*/  LDC R10, c[0x0][0x618] ;  /* 0x00018600ff0a7b82 */ /* 0x000e620000000800 */
[----:B------:R-:W-:-:S02]  /*eb80*/  IMAD.X R3, RZ, RZ, ~R3, P0 ;  /* 0x000000ffff037224 */ /* 0x000fc400000e0e03 */
[----:B------:R-:W-:Y:S01]  /*eb90*/  FMUL R9, R6, UR4 ;  /* 0x0000000406097c20 */ /* 0x000fe20008400000 */
[----:B------:R-:W-:Y:S01]  /*eba0*/  IMAD.WIDE.U32 R4, R7, R14, R4 ;  /* 0x0000000e07047225 */ /* 0x000fe200078e0004 */
[----:B------:R-:W-:-:S03]  /*ebb0*/  ULDC UR4, c[0x0][0x154] ;  /* 0x0000550000047ab9 */ /* 0x000fc60000000800 */
[----:B------:R-:W-:Y:S01]  /*ebc0*/  IMAD R6, R3, R14, RZ ;  /* 0x0000000e03067224 */ /* 0x000fe200078e02ff */
[----:B------:R-:W2:Y:S01]  /*ebd0*/  LDC R13, c[0x0][0x144] ;  /* 0x00005100ff0d7b82 */ /* 0x000ea20000000800 */
[----:B------:R-:W3:Y:S02]  /*ebe0*/  F2I.U32.TRUNC.NTZ R9, R9 ;  /* 0x0000000900097305 */ /* 0x000ee4000020f000 */
[----:B------:R-:W-:Y:S02]  /*ebf0*/  IMAD R3, R7, R15, R6 ;  /* 0x0000000f07037224 */ /* 0x000fe400078e0206 */
[----:B------:R-:W-:Y:S02]  /*ec00*/  IMAD.MOV.U32 R6, RZ, RZ, -0x1 ;  /* 0xffffffffff067424 */ /* 0x000fe400078e00ff */
[----:B------:R-:W-:Y:S01]  /*ec10*/  IMAD.IADD R3, R5, 0x1, R3 ;  /* 0x0000000105037824 */ /* 0x000fe200078e0203 */
[----:B------:R-:W4:Y:S01]  /*ec20*/  LDC R12, c[0x0][0x608] ;  /* 0x00018200ff0c7b82 */ /* 0x000f220000000800 */
[----:B------:R-:W-:-:S02]  /*ec30*/  I2FP.F32.U32 R5, R0 ;  /* 0x0000000000057245 */ /* 0x000fc40000201000 */
[----:B0-----:R-:W-:-:S03]  /*ec40*/  ISETP.NE.U32.AND P0, PT, R20, RZ, PT ;  /* 0x000000ff1400720c */ /* 0x001fc60003f05070 */
[----:B------:R-:W-:Y:S01]  /*ec50*/  FMUL R5, R5, UR4 ;  /* 0x0000000405057c20 */ /* 0x000fe20008400000 */
[----:B------:R-:W-:Y:S01]  /*ec60*/  ISETP.NE.AND.EX P0, PT, R21, RZ, PT, P0 ;  /* 0x000000ff1500720c */ /* 0x000fe20003f05300 */
[----:B------:R-:W0:Y:S01]  /*ec70*/  LDC R7, c[0x0][0x658] ;  /* 0x00019600ff077b82 */ /* 0x000e220000000800 */
[-C--:B-1----:R-:W-:Y:S01]  /*ec80*/  SHF.R.U64 R8, R4, R10.reuse, R3 ;  /* 0x0000000a04087219 */ /* 0x082fe20000001203 */
[----:B---3--:R-:W-:Y:S01]  /*ec90*/  IMAD.MOV R4, RZ, RZ, -R9 ;  /* 0x000000ffff047224 */ /* 0x008fe200078e0a09 */
[----:B------:R-:W-:Y:S02]  /*eca0*/  SHF.R.U32.HI R3, RZ, R10, R3 ;  /* 0x0000000aff037219 */ /* 0x000fe40000011603 */
[----:B------:R1:W3:Y:S03]  /*ecb0*/  F2I.U32.TRUNC.NTZ R10, R5 ;  /* 0x00000005000a7305 */ /* 0x0002e6000020f000 */
[----:B------:R-:W1:Y:S01]  /*ecc0*/  LDC R17, c[0x0][0x148] ;  /* 0x00005200ff117b82 */ /* 0x000e620000000800 */
[----:B--2---:R-:W-:-:S02]  /*ecd0*/  IMAD R19, R13, R4, R2 ;  /* 0x000000040d137224 */ /* 0x004fc400078e0202 */
[----:B------:R-:W-:-:S05]  /*ece0*/  IMAD.MOV.U32 R4, RZ, RZ, 0x1 ;  /* 0x00000001ff047424 */ /* 0x000fca00078e00ff */
[----:B------:R-:W2:Y:S01]  /*ecf0*/  LDC R14, c[0x0][0x600] ;  /* 0x00018000ff0e7b82 */ /* 0x000ea20000000800 */
[-CC-:B----4-:R-:W-:Y:S02]  /*ed00*/  SHF.R.U64 R13, R8, R12.reuse, R3.reuse ;  /* 0x0000000c080d7219 */ /* 0x190fe40000001203 */
[----:B------:R-:W-:-:S05]  /*ed10*/  SHF.R.U32.HI R2, RZ, R12, R3 ;  /* 0x0000000cff027219 */ /* 0x000fca0000011603 */
[----:B------:R-:W4:Y:S01]  /*ed20*/  LDC R16, c[0x0][0x648] ;  /* 0x00019200ff107b82 */ /* 0x000f220000000800 */
[-CC-:B0-----:R-:W-:Y:S02]  /*ed30*/  SHF.R.U64 R15, R13, R7.reuse, R2.reuse ;  /* 0x000000070d0f7219 */ /* 0x181fe40000001202 */
[-C--:B------:R-:W-:Y:S02]  /*ed40*/  SHF.L.U32 R6, R6, R7.reuse, RZ ;  /* 0x0000000706067219 */ /* 0x080fe400000006ff */
[-C--:B------:R-:W-:Y:S01]  /*ed50*/  SHF.R.U32.HI R3, RZ, R7.reuse, R2 ;  /* 0x00000007ff037219 */ /* 0x080fe20000011602 */
[----:B------:R-:W-:Y:S01]  /*ed60*/  IMAD.MOV.U32 R2, RZ, RZ, R15 ;  /* 0x000000ffff027224 */ /* 0x000fe200078e000f */
[----:B------:R-:W-:Y:S01]  /*ed70*/  SHF.L.U32 R12, R4, R7, RZ ;  /* 0x00000007040c7219 */ /* 0x000fe200000006ff */
[----:B------:R-:W0:Y:S01]  /*ed80*/  LDC R18, c[0x0][0x638] ;  /* 0x00018e00ff127b82 */ /* 0x000e220000000800 */
[----:B------:R-:W-:-:S07]  /*ed90*/  LOP3.LUT R22, RZ, R6, RZ, 0x33, !PT ;  /* 0x00000006ff167212 */ /* 0x000fce00078e33ff */
        /* <DEDUP_REMOVED lines=12> */
.L_x_296:
[----:B----4-:R-:W-:Y:S01]  /*ee60*/  SHF.R.U64 R3, R2, R16, R3 ;  /* 0x0000001002037219 */ /* 0x010fe20000001203 */
[----:B--2---:R-:W-:Y:S01]  /*ee70*/  VIADD R5, R14, 0xffffffff ;  /* 0xffffffff0e057836 */ /* 0x004fe20000000000 */
[----:B------:R-:W-:Y:S01]  /*ee80*/  LOP3.LUT R2, R13, R22, RZ, 0xc0, !PT ;  /* 0x000000160d027212 */ /* 0x000fe200078ec0ff */
[----:B------:R-:W-:Y:S02]  /*ee90*/  IMAD.MOV R10, RZ, RZ, -R10 ;  /* 0x000000ffff0a7224 */ /* 0x000fe400078e0a0a */
[----:B------:R-:W-:Y:S02]  /*eea0*/  IMAD.MOV R4, RZ, RZ, -R3 ;  /* 0x000000ffff047224 */ /* 0x000fe400078e0a03 */
[----:B------:R-:W-:Y:S01]  /*eeb0*/  IMAD R2, R12, R3, R2 ;  /* 0x000000030c027224 */ /* 0x000fe200078e0202 */
[----:B------:R-:W-:Y:S01]  /*eec0*/  LOP3.LUT R3, R8, R5, RZ, 0xc0, !PT ;  /* 0x0000000508037212 */ /* 0x000fe200078ec0ff */
[----:B------:R-:W-:Y:S02]  /*eed0*/  @P3 IMAD R19, R17, R10, R0 ;  /* 0x0000000a11133224 */ /* 0x000fe400078e0200 */
[----:B0-----:R-:W-:-:S02]  /*eee0*/  IMAD R0, R4, R18, R15 ;  /* 0x0000001204007224 */ /* 0x001fc400078e020f */
[----:B------:R-:W-:Y:S02]  /*eef0*/  IMAD R5, R2, R23, R19 ;  /* 0x0000001702057224 */ /* 0x000fe400078e0213 */
[----:B------:R-:W-:Y:S02]  /*ef00*/  IMAD R0, R0, R14, R3 ;  /* 0x0000000e00007224 */ /* 0x000fe400078e0203 */
[----:B------:R-:W-:-:S03]  /*ef10*/  IMAD.MOV.U32 R4, RZ, RZ, 0x1 ;  /* 0x00000001ff047424 */ /* 0x000fc600078e00ff */
[----:B------:R-:W-:Y:S02]  /*ef20*/  SEL R6, R0, R5, !P3 ;  /* 0x0000000500067207 */ /* 0x000fe40005800000 */
[----:B------:R-:W-:-:S07]  /*ef30*/  SEL R5, R5, R0, !P3 ;  /* 0x0000000005057207 */ /* 0x000fce0005800000 */
.L_x_294:
[----:B------:R-:W-:-:S08]  /*ef40*/  NOP ;  /* 0x0000000000007918 */ /* 0x000fd00000000000 */
[----:B------:R-:W0:-:S00]  /*ef50*/  USETMAXREG.DEALLOC.CTAPOOL 0x28 ;  /* 0x00000028000079c8 */ /* 0x000e0000080e0500 */
[----:B------:R-:W-:-:S13]  /*ef60*/  ISETP.NE.AND P0, PT, RZ, UR8, PT ;  /* 0x00000008ff007c0c */ /* 0x000fda000bf05270 */
[----:B------:R-:W-:Y:S05]  /*ef70*/  @P0 EXIT ;  /* 0x000000000000094d */ /* 0x000fea0003800000 */
[----:B0-----:R-:W-:Y:S01]  /*ef80*/  LOP3.LUT P0, RZ, R4, 0xff, RZ, 0xc0, !PT ;  /* 0x000000ff04ff7812 */ /* 0x001fe2000780c0ff */
[----:B------:R-:W-:Y:S02]  /*ef90*/  IMAD.MOV.U32 R0, RZ, RZ, 0x1 ;  /* 0x00000001ff007424 */ /* 0x000fe400078e00ff */
[----:B------:R-:W-:-:S10]  /*efa0*/  IMAD.MOV.U32 R8, RZ, RZ, RZ ;  /* 0x000000ffff087224 */ /* 0x000fd400078e00ff */
[----:B------:R-:W-:Y:S05]  /*efb0*/  @!P0 BRA `(.L_x_297) ;  /* 0x0000000c00548947 */ /* 0x000fea0003800000 */
[----:B------:R-:W0:Y:S01]  /*efc0*/  S2R R2, SR_TID.X ;  /* 0x0000000000027919 */ /* 0x000e220000002100 */
[----:B------:R-:W-:Y:S01]  /*efd0*/  ULDC UR4, c[0x0][0x28c] ;  /* 0x0000a30000047ab9 */ /* 0x000fe20000000800 */
[----:B------:R-:W-:Y:S01]  /*efe0*/  ULDC UR6, c[0x0][0x658] ;  /* 0x0001960000067ab9 */ /* 0x000fe20000000800 */
[----:B------:R-:W-:Y:S01]  /*eff0*/  UIADD3 UR10, UR4, 0x7f, URZ ;  /* 0x0000007f040a7890 */ /* 0x000fe2000fffe03f */
[----:B------:R-:W-:Y:S01]  /*f000*/  BSSY B0, `(.L_x_297) ;  /* 0x00000d0000007945 */ /* 0x000fe20003800000 */
[----:B------:R-:W-:Y:S01]  /*f010*/  UMOV UR7, 0xffffffff ;  /* 0xffffffff00077882 */ /* 0x000fe20000000000 */
[----:B------:R-:W-:Y:S01]  /*f020*/  ULDC UR5, c[0x0][0x600] ;  /* 0x0001800000057ab9 */ /* 0x000fe20000000800 */
[----:B------:R-:W-:Y:S01]  /*f030*/  UMOV UR9, 0x1 ;  /* 0x0000000100097882 */ /* 0x000fe20000000000 */
[----:B------:R-:W-:Y:S01]  /*f040*/  USHF.L.U32 UR7, UR7, UR6, URZ ;  /* 0x0000000607077299 */ /* 0x000fe2000800063f */
[----:B------:R-:W-:Y:S01]  /*f050*/  IMAD.MOV.U32 R9, RZ, RZ, 0x1 ;  /* 0x00000001ff097424 */ /* 0x000fe200078e00ff */
[----:B------:R-:W-:Y:S01]  /*f060*/  UIADD3 UR4, UR5, -0x1, URZ ;  /* 0xffffffff05047890 */ /* 0x000fe2000fffe03f */
[----:B------:R-:W-:Y:S01]  /*f070*/  IMAD.MOV.U32 R0, RZ, RZ, 0x1 ;  /* 0x00000001ff007424 */ /* 0x000fe200078e00ff */
[----:B------:R-:W-:Y:S01]  /*f080*/  USHF.R.S32.HI UR11, URZ, 0x1f, UR10 ;  /* 0x0000001f3f0b7899 */ /* 0x000fe2000801140a */
[----:B------:R-:W-:Y:S01]  /*f090*/  IMAD.MOV.U32 R8, RZ, RZ, RZ ;  /* 0x000000ffff087224 */ /* 0x000fe200078e00ff */
[----:B------:R-:W-:Y:S01]  /*f0a0*/  ULDC UR8, c[0x0][0xc] ;  /* 0x0000030000087ab9 */ /* 0x000fe20000000800 */
[----:B------:R-:W-:-:S02]  /*f0b0*/  USHF.L.U32 UR5, UR9, UR6, URZ ;  /* 0x0000000609057299 */ /* 0x000fc4000800063f */
[----:B------:R-:W-:Y:S01]  /*f0c0*/  ULEA.HI UR11, UR11, UR10, URZ, 0x7 ;  /* 0x0000000a0b0b7291 */ /* 0x000fe2000f8f383f */
[----:B------:R-:W-:Y:S01]  /*f0d0*/  ULDC UR9, c[0x0][0x10] ;  /* 0x0000040000097ab9 */ /* 0x000fe20000000800 */
[----:B------:R-:W-:Y:S02]  /*f0e0*/  ULOP3.LUT UR6, URZ, UR7, URZ, 0x33, !UPT ;  /* 0x000000073f067292 */ /* 0x000fe4000f8e333f */
[----:B------:R-:W-:Y:S01]  /*f0f0*/  UIMAD.WIDE.U32 UR8, UR8, UR9, URZ ;  /* 0x00000009080872a5 */ /* 0x000fe2000f8e003f */
[----:B------:R-:W-:Y:S01]  /*f100*/  ULDC UR7, c[0x0][0x14] ;  /* 0x0000050000077ab9 */ /* 0x000fe20000000800 */
[----:B------:R-:W-:Y:S02]  /*f110*/  USHF.R.S32.HI UR20, URZ, 0x7, UR11 ;  /* 0x000000073f147899 */ /* 0x000fe4000801140b */
[----:B------:R-:W-:Y:S02]  /*f120*/  UIMAD.WIDE.U32 UR22, UR8, UR7, URZ ;  /* 0x00000007081672a5 */ /* 0x000fe4000f8e003f */
[----:B------:R-:W-:-:S02]  /*f130*/  UIMAD UR18, UR9, UR7, URZ ;  /* 0x00000007091272a4 */ /* 0x000fc4000f8e023f */
[----:B------:R-:W-:Y:S01]  /*f140*/  ULOP3.LUT UR26, UR13, 0x2, URZ, 0xfc, !UPT ;  /* 0x000000020d1a7892 */ /* 0x000fe2000f8efc3f */
[C---:B0-----:R-:W-:Y:S01]  /*f150*/  LOP3.LUT P4, RZ, R2.reuse, 0x7f, RZ, 0xc0, !PT ;  /* 0x0000007f02ff7812 */ /* 0x041fe2000788c0ff */
[----:B------:R-:W-:Y:S01]  /*f160*/  UIADD3 UR18, UR23, UR18, URZ ;  /* 0x0000001217127290 */ /* 0x000fe2000fffe03f */
[----:B------:R-:W-:Y:S01]  /*f170*/  LOP3.LUT P0, RZ, R2, 0x1f, RZ, 0xc0, !PT ;  /* 0x0000001f02ff7812 */ /* 0x000fe2000780c0ff */
[----:B------:R-:W-:Y:S01]  /*f180*/  UIADD3 UR27, UR20, 0x1, URZ ;  /* 0x00000001141b7890 */ /* 0x000fe2000fffe03f */
[----:B------:R-:W-:Y:S02]  /*f190*/  ULDC.64 UR24, c[0x0][0x198] ;  /* 0x0000660000187ab9 */ /* 0x000fe40000000a00 */
[----:B------:R-:W-:-:S13]  /*f1a0*/  PLOP3.LUT P0, PT, P0, P4, PT, 0x8a, 0x0 ;  /* 0x000000000000781c */ /* 0x000fda0000709172 */
.L_x_309:
[----:B------:R-:W-:-:S03]  /*f1b0*/  UMOV UR7, 0xffffffff ;  /* 0xffffffff00077882 */ /* 0x000fc60000000000 */
[----:B------:R-:W-:Y:S05]  /*f1c0*/  BRA.DIV UR7, `(.L_x_298) ;  /* 0x0000000e07847947 */ /* 0x000fea000b800000 */
[----:B------:R-:W-:-:S13]  /*f1d0*/  ELECT P1, URZ, PT ;  /* 0x00000000003f782f */ /* 0x000fda0003820000 */
.L_x_318:
[----:B------:R-:W0:Y:S01]  /*f1e0*/  LDC R2, c[0x0][0x28c] ;  /* 0x0000a300ff027b82 */ /* 0x000e220000000800 */
[----:B------:R-:W-:Y:S01]  /*f1f0*/  BSSY B1, `(.L_x_299) ;  /* 0x0000038000017945 */ /* 0x000fe20003800000 */
[----:B0-----:R-:W-:-:S13]  /*f200*/  ISETP.LT.OR P1, PT, R2, 0x1, !P1 ;  /* 0x000000010200780c */ /* 0x001fda0004f21670 */
[----:B------:R-:W-:Y:S05]  /*f210*/  @P1 BRA `(.L_x_300) ;  /* 0x0000000000d41947 */ /* 0x000fea0003800000 */
[----:B------:R-:W-:Y:S02]  /*f220*/  IMAD.SHL.U32 R6, R6, 0x100, RZ ;  /* 0x0000010006067824 */ /* 0x000fe400078e00ff */
[----:B------:R-:W-:Y:S02]  /*f230*/  IMAD.SHL.U32 R7, R5, 0x80, RZ ;  /* 0x0000008005077824 */ /* 0x000fe400078e00ff */
[----:B------:R-:W-:Y:S02]  /*f240*/  IMAD.MOV.U32 R12, RZ, RZ, RZ ;  /* 0x000000ffff0c7224 */ /* 0x000fe400078e00ff */
[----:B------:R-:W-:Y:S02]  /*f250*/  IMAD.U32 R14, RZ, RZ, UR27 ;  /* 0x0000001bff0e7e24 */ /* 0x000fe4000f8e00ff */
[----:B------:R-:W-:Y:S02]  /*f260*/  IMAD.MOV.U32 R2, RZ, RZ, R0 ;  /* 0x000000ffff027224 */ /* 0x000fe400078e0000 */
[----:B------:R-:W-:-:S07]  /*f270*/  IMAD.MOV.U32 R3, RZ, RZ, R8 ;  /* 0x000000ffff037224 */ /* 0x000fce00078e0008 */
.L_x_304:
[----:B------:R-:W0:Y:S01]  /*f280*/  S2R R5, SR_CgaCtaId ;  /* 0x0000000000057919 */ /* 0x000e220000008800 */
[----:B------:R-:W-:-:S04]  /*f290*/  MOV R4, 0x400 ;  /* 0x0000040000047802 */ /* 0x000fc80000000f00 */
[----:B0-----:R-:W-:Y:S02]  /*f2a0*/  LEA R10, R5, R4, 0x18 ;  /* 0x00000004050a7211 */ /* 0x001fe400078ec0ff */
[----:B------:R-:W-:Y:S01]  /*f2b0*/  SHF.L.U32 R4, R2, 0x1f, RZ ;  /* 0x0000001f02047819 */ /* 0x000fe200000006ff */
[----:B------:R-:W0:Y:S02]  /*f2c0*/  @!P4 LDC R5, c[0x0][0x500] ;  /* 0x00014000ff05cb82 */ /* 0x000e240000000800 */
[----:B------:R-:W-:-:S04]  /*f2d0*/  IMAD R13, R3, 0x8, R10 ;  /* 0x00000008030d7824 */ /* 0x000fc800078e020a */
[----:B------:R-:W1:Y:S02]  /*f2e0*/  SYNCS.PHASECHK.TRANS64.TRYWAIT P1, [R13+URZ+0x10], R4 ;  /* 0x000010040d0075a7 */ /* 0x000e64000802017f */
[----:B-1----:R-:W-:Y:S05]  /*f2f0*/  @!P1 BRA `(.L_x_301) ;  /* 0x0000000c00589947 */ /* 0x002fea0003800000 */
.L_x_319:
[----:B------:R-:W-:Y:S01]  /*f300*/  UPRMT UR7, UR26, 0x9910, URZ ;  /* 0x000099101a077896 */ /* 0x000fe2000800003f */
[----:B0-----:R0:W-:Y:S03]  /*f310*/  @!P4 SYNCS.ARRIVE.TRANS64 RZ, [R13+URZ], R5 ;  /* 0x000000050dffc9a7 */ /* 0x0011e6000800003f */
[----:B------:R-:W-:-:S06]  /*f320*/  UISETP.NE.AND UP0, UPT, UR7, 0x2, UPT ;  /* 0x000000020700788c */ /* 0x000fcc000bf05270 */
[----:B------:R-:W-:-:S13]  /*f330*/  PLOP3.LUT P1, PT, PT, PT, UP0, 0x80, 0x0 ;  /* 0x000000000000781c */ /* 0x000fda0003f2f008 */
[----:B0-----:R-:W-:Y:S05]  /*f340*/  @P1 BRA `(.L_x_302) ;  /* 0x0000000000041947 */ /* 0x001fea0003800000 */
[----:B------:R-:W-:Y:S01]  /*f350*/  BPT.TRAP 0x1 ;  /* 0x000000040000795c */ /* 0x000fe20000300000 */
.L_x_302:
[----:B------:R-:W-:Y:S05]  /*f360*/  @P0 BRA `(.L_x_303) ;  /* 0x0000000000040947 */ /* 0x000fea0003800000 */
[----:B------:R-:W-:Y:S01]  /*f370*/  BPT.TRAP 0x1 ;  /* 0x000000040000795c */ /* 0x000fe20000300000 */
.L_x_303:
[--C-:B-1----:R-:W-:Y:S01]  /*f380*/  IMAD R4, R3, 0x4000, R10.reuse ;  /* 0x0000400003047824 */ /* 0x102fe200078e020a */
[----:B------:R-:W-:Y:S01]  /*f390*/  R2UR UR9, R13 ;  /* 0x000000000d0972ca */ /* 0x000fe200000e0000 */
[----:B------:R-:W-:Y:S01]  /*f3a0*/  IMAD R10, R3, 0x8000, R10 ;  /* 0x00008000030a7824 */ /* 0x000fe200078e020a */
[----:B------:R-:W-:Y:S01]  /*f3b0*/  UIADD3 UR14, UP0, UR24, 0xf0, URZ ;  /* 0x000000f0180e7890 */ /* 0x000fe2000ff1e03f */
[----:B------:R-:W-:Y:S01]  /*f3c0*/  VIADD R14, R14, 0xffffffff ;  /* 0xffffffff0e0e7836 */ /* 0x000fe20000000000 */
[----:B------:R-:W-:Y:S01]  /*f3d0*/  R2UR UR7, R4 ;  /* 0x00000000040772ca */ /* 0x000fe200000e0000 */
[----:B------:R-:W-:Y:S01]  /*f3e0*/  UIADD3 UR28, UP1, UR24, 0x1f0, URZ ;  /* 0x000001f0181c7890 */ /* 0x000fe2000ff3e03f */
[----:B------:R-:W-:Y:S01]  /*f3f0*/  R2UR UR8, R10 ;  /* 0x000000000a0872ca */ /* 0x000fe200000e0000 */
[----:B------:R-:W-:Y:S01]  /*f400*/  UIADD3.X UR15, URZ, UR25, URZ, UP0, !UPT ;  /* 0x000000193f0f7290 */ /* 0x000fe200087fe43f */
[----:B------:R-:W-:Y:S01]  /*f410*/  R2UR UR11, R7 ;  /* 0x00000000070b72ca */ /* 0x000fe200000e0000 */
[----:B------:R-:W-:Y:S01]  /*f420*/  VIADD R3, R3, 0x1 ;  /* 0x0000000103037836 */ /* 0x000fe20000000000 */
[----:B------:R-:W-:Y:S01]  /*f430*/  R2UR UR10, R12 ;  /* 0x000000000c0a72ca */ /* 0x000fe200000e0000 */
[----:B------:R-:W-:Y:S01]  /*f440*/  UIADD3.X UR29, URZ, UR25, URZ, UP1, !UPT ;  /* 0x000000193f1d7290 */ /* 0x000fe20008ffe43f */
[----:B------:R-:W-:Y:S01]  /*f450*/  R2UR UR12, R11 ;  /* 0x000000000b0c72ca */ /* 0x000fe200000e0000 */
[----:B------:R-:W-:Y:S01]  /*f460*/  UMOV UR16, 0x0 ;  /* 0x0000000000107882 */ /* 0x000fe20000000000 */
[----:B------:R-:W-:Y:S01]  /*f470*/  R2UR UR21, R6 ;  /* 0x00000000061572ca */ /* 0x000fe200000e0000 */
[----:B------:R-:W-:Y:S01]  /*f480*/  UMOV UR17, 0x10000000 ;  /* 0x1000000000117882 */ /* 0x000fe20000000000 */
[----:B------:R-:W-:Y:S01]  /*f490*/  ISETP.GT.AND P2, PT, R14, 0x1, PT ;  /* 0x000000010e00780c */ /* 0x000fe20003f44270 */
[----:B------:R-:W-:Y:S01]  /*f4a0*/  UIADD3 UR7, UR7, 0x100, URZ ;  /* 0x0000010007077890 */ /* 0x000fe2000fffe03f */
[----:B------:R-:W-:Y:S01]  /*f4b0*/  ISETP.NE.AND P1, PT, R3, 0x2, PT ;  /* 0x000000020300780c */ /* 0x000fe20003f25270 */
[----:B------:R-:W-:Y:S01]  /*f4c0*/  UIADD3 UR19, UR8, 0x8100, URZ ;  /* 0x0000810008137890 */ /* 0x000fe2000fffe03f */
[----:B------:R-:W-:-:S02]  /*f4d0*/  VIADD R12, R12, 0x80 ;  /* 0x000000800c0c7836 */ /* 0x000fc40000000000 */
[----:B------:R-:W-:Y:S02]  /*f4e0*/  SEL R5, RZ, 0x1, P1 ;  /* 0x00000001ff057807 */ /* 0x000fe40000800000 */
[----:B------:R-:W-:Y:S01]  /*f4f0*/  UMOV UR8, UR7 ;  /* 0x0000000700087c82 */ /* 0x000fe20008000000 */
[----:B------:R-:W-:Y:S01]  /*f500*/  SEL R3, R3, RZ, P1 ;  /* 0x000000ff03037207 */ /* 0x000fe20000800000 */
[----:B------:R0:W-:Y:S01]  /*f510*/  UTMALDG.3D [UR8], [UR14], desc[UR16] ;  /* 0x000010080e0075b4 */ /* 0x0001e20008011000 */
[----:B------:R-:W-:Y:S01]  /*f520*/  LOP3.LUT R2, R2, R5, RZ, 0x3c, !PT ;  /* 0x0000000502027212 */ /* 0x000fe200078e3cff */
[----:B0-----:R-:W-:Y:S01]  /*f530*/  UMOV UR8, UR19 ;  /* 0x0000001300087c82 */ /* 0x001fe20008000000 */
[----:B------:R-:W-:Y:S02]  /*f540*/  UMOV UR11, UR21 ;  /* 0x00000015000b7c82 */ /* 0x000fe40008000000 */
[----:B------:R0:W-:Y:S02]  /*f550*/  UTMALDG.3D [UR8], [UR28], desc[UR16] ;  /* 0x000010081c0075b4 */ /* 0x0001e40008011000 */
[----:B0-----:R-:W-:Y:S05]  /*f560*/  @P2 BRA `(.L_x_304) ;  /* 0xfffffffc00442947 */ /* 0x001fea000383ffff */
.L_x_300:
[----:B------:R-:W-:Y:S05]  /*f570*/  BSYNC B1 ;  /* 0x0000000000017941 */ /* 0x000fea0003800000 */
.L_x_299:
[----:B------:R-:W2:Y:S01]  /*f580*/  LDL.LU R15, [R1+0x70] ;  /* 0x00007000010f7983 */ /* 0x000ea20000300800 */
[----:B------:R-:W-:Y:S01]  /*f590*/  LOP3.LUT P5, RZ, R9, 0xff, RZ, 0xc0, !PT ;  /* 0x000000ff09ff7812 */ /* 0x000fe200078ac0ff */
[----:B------:R-:W-:Y:S01]  /*f5a0*/  VIADD R8, R8, UR20 ;  /* 0x0000001408087c36 */ /* 0x000fe20008000000 */
[----:B------:R-:W-:Y:S01]  /*f5b0*/  ULDC.64 UR8, c[0x0][0x650] ;  /* 0x0001940000087ab9 */ /* 0x000fe20000000a00 */
[----:B------:R-:W3:Y:S01]  /*f5c0*/  LDL.LU R13, [R1+0x74] ;  /* 0x00007400010d7983 */ /* 0x000ee20000300800 */
[----:B------:R-:W-:Y:S01]  /*f5d0*/  IMAD.U32 R5, RZ, RZ, UR20 ;  /* 0x00000014ff057e24 */ /* 0x000fe2000f8e00ff */
[----:B------:R-:W-:Y:S01]  /*f5e0*/  BSSY B1, `(.L_x_305) ;  /* 0x000006f000017945 */ /* 0x000fe20003800000 */
[----:B------:R-:W-:Y:S01]  /*f5f0*/  ISETP.GT.U32.AND P1, PT, R8, 0x1, PT ;  /* 0x000000010800780c */ /* 0x000fe20003f24070 */
[----:B------:R-:W-:Y:S01]  /*f600*/  IMAD.MOV.U32 R6, RZ, RZ, -0x1 ;  /* 0xffffffffff067424 */ /* 0x000fe200078e00ff */
[----:B------:R-:W-:Y:S01]  /*f610*/  SHF.R.U32.HI R2, RZ, 0x1, R8 ;  /* 0x00000001ff027819 */ /* 0x000fe20000011608 */
[----:B------:R-:W-:Y:S01]  /*f620*/  IMAD.MOV.U32 R11, RZ, RZ, -0x1 ;  /* 0xffffffffff0b7424 */ /* 0x000fe200078e00ff */
[----:B------:R-:W-:Y:S01]  /*f630*/  ISETP.LT.U32.AND P1, PT, R5, 0x2, P1 ;  /* 0x000000020500780c */ /* 0x000fe20000f21070 */
[----:B------:R-:W-:Y:S01]  /*f640*/  IMAD.MOV.U32 R5, RZ, RZ, -0x1 ;  /* 0xffffffffff057424 */ /* 0x000fe200078e00ff */
[----:B------:R-:W-:Y:S01]  /*f650*/  LOP3.LUT R2, R2, 0x1, RZ, 0xc0, !PT ;  /* 0x0000000102027812 */ /* 0x000fe200078ec0ff */
[----:B------:R-:W0:Y:S01]  /*f660*/  @P5 S2R R4, SR_CgaCtaId ;  /* 0x0000000000045919 */ /* 0x000e220000008800 */
[----:B------:R-:W-:-:S02]  /*f670*/  @P5 MOV R3, 0x400 ;  /* 0x0000040000035802 */ /* 0x000fc40000000f00 */
[----:B------:R-:W-:Y:S01]  /*f680*/  ISETP.NE.U32.AND P2, PT, R2, 0x1, PT ;  /* 0x000000010200780c */ /* 0x000fe20003f45070 */
[----:B------:R-:W-:Y:S01]  /*f690*/  IMAD.U32 R2, RZ, RZ, UR20 ;  /* 0x00000014ff027e24 */ /* 0x000fe2000f8e00ff */
[----:B------:R-:W-:Y:S02]  /*f6a0*/  LOP3.LUT R8, R8, 0x1, RZ, 0xc0, !PT ;  /* 0x0000000108087812 */ /* 0x000fe400078ec0ff */
[----:B------:R-:W-:Y:S02]  /*f6b0*/  PRMT R9, RZ, 0x7610, R9 ;  /* 0x00007610ff097816 */ /* 0x000fe40000000009 */
[----:B------:R-:W-:-:S04]  /*f6c0*/  ISETP.GT.U32.AND P2, PT, R2, 0x1, !P2 ;  /* 0x000000010200780c */ /* 0x000fc80005744070 */
[----:B------:R-:W-:Y:S02]  /*f6d0*/  SEL R2, RZ, 0x1, !P2 ;  /* 0x00000001ff027807 */ /* 0x000fe40005000000 */
[----:B0-----:R-:W-:-:S04]  /*f6e0*/  @P5 LEA R3, R4, R3, 0x18 ;  /* 0x0000000304035211 */ /* 0x001fc800078ec0ff */
[----:B------:R0:W-:Y:S02]  /*f6f0*/  @P5 SYNCS.ARRIVE.TRANS64.A1T0 RZ, [R3+URZ+0x38], RZ ;  /* 0x000038ff03ff59a7 */ /* 0x0001e4000810003f */
[----:B0-----:R-:W-:-:S04]  /*f700*/  SEL R3, RZ, 0x1, !P1 ;  /* 0x00000001ff037807 */ /* 0x001fc80004800000 */
[----:B------:R-:W-:Y:S02]  /*f710*/  LOP3.LUT R0, R2, R0, R3, 0x96, !PT ;  /* 0x0000000002007212 */ /* 0x000fe400078e9603 */
[----:B------:R-:W-:Y:S02]  /*f720*/  PRMT R2, RZ, 0x7610, R2 ;  /* 0x00007610ff027816 */ /* 0x000fe40000000002 */
[----:B---3--:R-:W-:-:S04]  /*f730*/  IADD3 R13, P5, R13, UR22, RZ ;  /* 0x000000160d0d7c10 */ /* 0x008fc8000ffbe0ff */
[----:B--2---:R-:W-:Y:S01]  /*f740*/  IADD3.X R15, R15, UR18, RZ, P5, !PT ;  /* 0x000000120f0f7c10 */ /* 0x004fe2000affe4ff */
[----:B------:R0:W-:Y:S01]  /*f750*/  STL [R1+0x74], R13 ;  /* 0x0000740d01007387 */ /* 0x0001e20000100800 */
[----:B------:R-:W-:-:S03]  /*f760*/  ISETP.GE.U32.AND P5, PT, R13, UR8, PT ;  /* 0x000000080d007c0c */ /* 0x000fc6000bfa6070 */
[----:B------:R0:W-:Y:S01]  /*f770*/  STL [R1+0x70], R15 ;  /* 0x0000700f01007387 */ /* 0x0001e20000100800 */
[----:B------:R-:W-:-:S13]  /*f780*/  ISETP.GE.U32.AND.EX P1, PT, R15, UR9, PT, P5 ;  /* 0x000000090f007c0c */ /* 0x000fda000bf26150 */
[----:B0-----:R-:W-:Y:S05]  /*f790*/  @P1 BRA `(.L_x_306) ;  /* 0x00000004004c1947 */ /* 0x001fea0003800000 */
[----:B------:R-:W-:Y:S01]  /*f7a0*/  ULDC.64 UR8, c[0x0][0x628] ;  /* 0x00018a0000087ab9 */ /* 0x000fe20000000a00 */
[----:B------:R-:W0:Y:S01]  /*f7b0*/  S2R R12, SR_CTAID.X ;  /* 0x00000000000c7919 */ /* 0x000e220000002500 */
[----:B------:R-:W-:Y:S01]  /*f7c0*/  ISETP.NE.U32.AND P1, PT, RZ, UR8, PT ;  /* 0x00000008ff007c0c */ /* 0x000fe2000bf25070 */
[----:B------:R-:W-:Y:S01]  /*f7d0*/  ULDC UR10, c[0x0][0x630] ;  /* 0x00018c00000a7ab9 */ /* 0x000fe20000000800 */
[----:B------:R-:W-:Y:S01]  /*f7e0*/  IMAD.MOV.U32 R2, RZ, RZ, R13 ;  /* 0x000000ffff027224 */ /* 0x000fe200078e000d */
[----:B------:R-:W1:Y:S01]  /*f7f0*/  S2R R10, SR_CTAID.Y ;  /* 0x00000000000a7919 */ /* 0x000e620000002600 */
[----:B------:R-:W-:Y:S01]  /*f800*/  ISETP.NE.AND.EX P1, PT, RZ, UR9, PT, P1 ;  /* 0x00000009ff007c0c */ /* 0x000fe2000bf25310 */
[----:B------:R-:W-:-:S12]  /*f810*/  IMAD.MOV.U32 R3, RZ, RZ, R15 ;  /* 0x000000ffff037224 */ /* 0x000fd800078e000f */
[----:B------:R-:W-:Y:S05]  /*f820*/  @!P1 BRA `(.L_x_307) ;  /* 0x0000000000289947 */ /* 0x000fea0003800000 */
[----:B------:R-:W-:Y:S02]  /*f830*/  ULDC UR7, c[0x0][0x634] ;  /* 0x00018d0000077ab9 */ /* 0x000fe40000000800 */
[----:B------:R-:W-:-:S05]  /*f840*/  IADD3 R7, P1, R13, UR7, RZ ;  /* 0x000000070d077c10 */ /* 0x000fca000ff3e0ff */
[----:B------:R-:W-:-:S04]  /*f850*/  IMAD.X R11, RZ, RZ, R15, P1 ;  /* 0x000000ffff0b7224 */ /* 0x000fc800008e060f */
[----:B------:R-:W-:-:S04]  /*f860*/  IMAD.WIDE.U32 R4, R11, UR8, RZ ;  /* 0x000000080b047c25 */ /* 0x000fc8000f8e00ff */
[----:B------:R-:W-:-:S04]  /*f870*/  IMAD.WIDE.U32 R4, P1, R7, UR9, R4 ;  /* 0x0000000907047c25 */ /* 0x000fc8000f820004 */
[----:B------:R-:W-:-:S04]  /*f880*/  IMAD.WIDE.U32 R6, R7, UR8, RZ ;  /* 0x0000000807067c25 */ /* 0x000fc8000f8e00ff */
[----:B------:R-:W-:Y:S01]  /*f890*/  IMAD.X R3, RZ, RZ, RZ, P1 ;  /* 0x000000ffff037224 */ /* 0x000fe200008e06ff */
[----:B------:R-:W-:Y:S01]  /*f8a0*/  IADD3 RZ, P1, R7, R4, RZ ;  /* 0x0000000407ff7210 */ /* 0x000fe20007f3e0ff */
[----:B------:R-:W-:-:S04]  /*f8b0*/  IMAD.MOV.U32 R2, RZ, RZ, R5 ;  /* 0x000000ffff027224 */ /* 0x000fc800078e0005 */
[----:B------:R-:W-:-:S08]  /*f8c0*/  IMAD.WIDE.U32.X R2, R11, UR9, R2, P1 ;  /* 0x000000090b027c25 */ /* 0x000fd000088e0402 */
.L_x_307:
[--C-:B------:R-:W-:Y:S01]  /*f8d0*/  SHF.R.U64 R11, R2, UR10, R3.reuse ;  /* 0x0000000a020b7c19 */ /* 0x100fe20008001203 */
[----:B------:R-:W-:Y:S01]  /*f8e0*/  ULDC.64 UR8, c[0x0][0x620] ;  /* 0x0001880000087ab9 */ /* 0x000fe20000000a00 */
[----:B------:R-:W-:Y:S01]  /*f8f0*/  SHF.R.U32.HI R2, RZ, UR10, R3 ;  /* 0x0000000aff027c19 */ /* 0x000fe20008011603 */
[----:B------:R-:W-:Y:S01]  /*f900*/  IMAD.MOV.U32 R3, RZ, RZ, R15 ;  /* 0x000000ffff037224 */ /* 0x000fe200078e000f */
[----:B------:R-:W-:Y:S01]  /*f910*/  IADD3 R5, P1, RZ, -R11, RZ ;  /* 0x8000000bff057210 */ /* 0x000fe20007f3e0ff */
[----:B------:R-:W-:Y:S01]  /*f920*/  ULDC UR7, c[0x0][0x150] ;  /* 0x0000540000077ab9 */ /* 0x000fe20000000800 */
[----:B0-----:R-:W-:Y:S01]  /*f930*/  I2FP.F32.U32 R6, R12 ;  /* 0x0000000c00067245 */ /* 0x001fe20000201000 */
[----:B------:R-:W0:Y:S01]  /*f940*/  LDC R7, c[0x0][0x144] ;  /* 0x00005100ff077b82 */ /* 0x000e220000000800 */
[----:B------:R-:W-:Y:S01]  /*f950*/  ULDC.64 UR10, c[0x0][0x640] ;  /* 0x00019000000a7ab9 */ /* 0x000fe20000000a00 */
[----:B------:R-:W-:Y:S01]  /*f960*/  IMAD.X R2, RZ, RZ, ~R2, P1 ;  /* 0x000000ffff027224 */ /* 0x000fe200008e0e02 */
[----:B------:R-:W-:Y:S01]  /*f970*/  ISETP.NE.U32.AND P1, PT, RZ, UR10, PT ;  /* 0x0000000aff007c0c */ /* 0x000fe2000bf25070 */
[----:B------:R-:W-:Y:S01]  /*f980*/  FMUL R6, R6, UR7 ;  /* 0x0000000706067c20 */ /* 0x000fe20008400000 */
[----:B------:R-:W-:Y:S01]  /*f990*/  ULDC UR7, c[0x0][0x618] ;  /* 0x0001860000077ab9 */ /* 0x000fe20000000800 */
[----:B------:R-:W-:Y:S01]  /*f9a0*/  IMAD R4, R2, UR8, RZ ;  /* 0x0000000802047c24 */ /* 0x000fe2000f8e02ff */
[----:B------:R-:W-:Y:S01]  /*f9b0*/  ISETP.NE.AND.EX P1, PT, RZ, UR11, PT, P1 ;  /* 0x0000000bff007c0c */ /* 0x000fe2000bf25310 */
[----:B------:R-:W-:Y:S01]  /*f9c0*/  IMAD.MOV.U32 R2, RZ, RZ, R13 ;  /* 0x000000ffff027224 */ /* 0x000fe200078e000d */
[----:B------:R-:W2:Y:S01]  /*f9d0*/  LDC R15, c[0x0][0x148] ;  /* 0x00005200ff0f7b82 */ /* 0x000ea20000000800 */
[----:B------:R-:W3:Y:S02]  /*f9e0*/  F2I.U32.TRUNC.NTZ R6, R6 ;  /* 0x0000000600067305 */ /* 0x000ee4000020f000 */
[----:B------:R-:W-:Y:S01]  /*f9f0*/  IMAD.WIDE.U32 R2, R5, UR8, R2 ;  /* 0x0000000805027c25 */ /* 0x000fe2000f8e0002 */
[----:B------:R-:W-:-:S03]  /*fa00*/  ULDC UR8, c[0x0][0x154] ;  /* 0x0000550000087ab9 */ /* 0x000fc60000000800 */
[----:B------:R-:W-:Y:S01]  /*fa10*/  IMAD R5, R5, UR9, R4 ;  /* 0x0000000905057c24 */ /* 0x000fe2000f8e0204 */
[----:B------:R-:W-:-:S03]  /*fa20*/  ULDC UR9, c[0x0][0x608] ;  /* 0x0001820000097ab9 */ /* 0x000fc60000000800 */
[----:B------:R-:W-:-:S05]  /*fa30*/  IMAD.IADD R3, R3, 0x1, R5 ;  /* 0x0000000103037824 */ /* 0x000fca00078e0205 */
[----:B------:R-:W-:Y:S01]  /*fa40*/  SHF.R.U64 R13, R2, UR7, R3 ;  /* 0x00000007020d7c19 */ /* 0x000fe20008001203 */
[----:B---3--:R-:W-:Y:S01]  /*fa50*/  IMAD.MOV R6, RZ, RZ, -R6 ;  /* 0x000000ffff067224 */ /* 0x008fe200078e0a06 */
[----:B-1----:R-:W-:-:S03]  /*fa60*/  I2FP.F32.U32 R2, R10 ;  /* 0x0000000a00027245 */ /* 0x002fc60000201000 */
[----:B0-----:R-:W-:Y:S02]  /*fa70*/  IMAD R19, R7, R6, R12 ;  /* 0x0000000607137224 */ /* 0x001fe400078e020c */
[----:B------:R-:W-:Y:S01]  /*fa80*/  FMUL R4, R2, UR8 ;  /* 0x0000000802047c20 */ /* 0x000fe20008400000 */
[----:B------:R-:W-:Y:S01]  /*fa90*/  SHF.R.U32.HI R2, RZ, UR7, R3 ;  /* 0x00000007ff027c19 */ /* 0x000fe20008011603 */
[----:B------:R-:W-:Y:S02]  /*faa0*/  ULDC UR7, c[0x0][0x658] ;  /* 0x0001960000077ab9 */ /* 0x000fe40000000800 */
[----:B------:R0:W1:Y:S01]  /*fab0*/  F2I.U32.TRUNC.NTZ R18, R4 ;  /* 0x0000000400127305 */ /* 0x000062000020f000 */
[--C-:B------:R-:W-:Y:S02]  /*fac0*/  SHF.R.U64 R16, R13, UR9, R2.reuse ;  /* 0x000000090d107c19 */ /* 0x100fe40008001202 */
[----:B------:R-:W-:-:S04]  /*fad0*/  SHF.R.U32.HI R3, RZ, UR9, R2 ;  /* 0x00000009ff037c19 */ /* 0x000fc80008011602 */
[--C-:B------:R-:W-:Y:S02]  /*fae0*/  SHF.R.U64 R14, R16, UR7, R3.reuse ;  /* 0x00000007100e7c19 */ /* 0x100fe40008001203 */
[----:B------:R-:W-:-:S03]  /*faf0*/  SHF.R.U32.HI R3, RZ, UR7, R3 ;  /* 0x00000007ff037c19 */ /* 0x000fc60008011603 */
[----:B------:R-:W-:Y:S01]  /*fb00*/  IMAD.MOV.U32 R2, RZ, RZ, R14 ;  /* 0x000000ffff027224 */ /* 0x000fe200078e000e */
[----:B0-2---:R-:W-:Y:S06]  /*fb10*/  @!P1 BRA `(.L_x_308) ;  /* 0x0000000000289947 */ /* 0x005fec0003800000 */
        /* <DEDUP_REMOVED lines=10> */
.L_x_308:
[----:B------:R-:W-:Y:S01]  /*fbc0*/  ULDC UR7, c[0x0][0x648] ;  /* 0x0001920000077ab9 */ /* 0x000fe20000000800 */
[----:B-1----:R-:W-:Y:S01]  /*fbd0*/  IMAD.MOV R18, RZ, RZ, -R18 ;  /* 0x000000ffff127224 */ /* 0x002fe200078e0a12 */
[----:B------:R-:W-:Y:S01]  /*fbe0*/  SHF.R.U64 R3, R2, UR7, R3 ;  /* 0x0000000702037c19 */ /* 0x000fe20008001203 */
[----:B------:R-:W-:Y:S01]  /*fbf0*/  ULDC UR7, c[0x0][0x638] ;  /* 0x00018e0000077ab9 */ /* 0x000fe20000000800 */
[----:B------:R-:W-:Y:S01]  /*fc00*/  LOP3.LUT R2, R16, UR6, RZ, 0xc0, !PT ;  /* 0x0000000610027c12 */ /* 0x000fe2000f8ec0ff */
[----:B------:R-:W-:Y:S01]  /*fc10*/  @P3 IMAD R19, R15, R18, R10 ;  /* 0x000000120f133224 */ /* 0x000fe200078e020a */
[----:B------:R-:W-:Y:S01]  /*fc20*/  LOP3.LUT R13, R13, UR4, RZ, 0xc0, !PT ;  /* 0x000000040d0d7c12 */ /* 0x000fe2000f8ec0ff */
[----:B------:R-:W-:Y:S01]  /*fc30*/  IMAD.MOV R5, RZ, RZ, -R3 ;  /* 0x000000ffff057224 */ /* 0x000fe200078e0a03 */
[----:B------:R-:W-:Y:S01]  /*fc40*/  ULDC UR8, c[0x0][0x610] ;  /* 0x0001840000087ab9 */ /* 0x000fe20000000800 */
[----:B------:R-:W-:Y:S02]  /*fc50*/  IMAD R2, R3, UR5, R2 ;  /* 0x0000000503027c24 */ /* 0x000fe4000f8e0202 */
[----:B------:R-:W-:Y:S01]  /*fc60*/  IMAD R14, R5, UR7, R14 ;  /* 0x00000007050e7c24 */ /* 0x000fe2000f8e020e */
[----:B------:R-:W-:Y:S01]  /*fc70*/  ULDC UR7, c[0x0][0x600] ;  /* 0x0001800000077ab9 */ /* 0x000fe20000000800 */
[----:B------:R-:W-:-:S02]  /*fc80*/  IMAD R5, R2, UR8, R19 ;  /* 0x0000000802057c24 */ /* 0x000fc4000f8e0213 */
[----:B------:R-:W-:Y:S02]  /*fc90*/  IMAD R14, R14, UR7, R13 ;  /* 0x000000070e0e7c24 */ /* 0x000fe4000f8e020d */
[----:B------:R-:W-:-:S03]  /*fca0*/  IMAD.MOV.U32 R2, RZ, RZ, 0x1 ;  /* 0x00000001ff027424 */ /* 0x000fc600078e00ff */
[----:B------:R-:W-:Y:S02]  /*fcb0*/  SEL R6, R14, R5, !P3 ;  /* 0x000000050e067207 */ /* 0x000fe40005800000 */
[----:B------:R-:W-:-:S07]  /*fcc0*/  SEL R5, R5, R14, !P3 ;  /* 0x0000000e05057207 */ /* 0x000fce0005800000 */
.L_x_306:
[----:B------:R-:W-:Y:S05]  /*fcd0*/  BSYNC B1 ;  /* 0x0000000000017941 */ /* 0x000fea0003800000 */
.L_x_305:
[----:B------:R-:W-:-:S13]  /*fce0*/  LOP3.LUT P1, RZ, R2, 0xff, RZ, 0xc0, !PT ;  /* 0x000000ff02ff7812 */ /* 0x000fda000782c0ff */
[----:B------:R-:W-:Y:S05]  /*fcf0*/  @P1 BRA `(.L_x_309) ;  /* 0xfffffff4002c1947 */ /* 0x000fea000383ffff */
[----:B------:R-:W-:Y:S05]  /*fd00*/  BSYNC B0 ;  /* 0x0000000000007941 */ /* 0x000fea0003800000 */
.L_x_297:
[----:B------:R-:W-:-:S03]  /*fd10*/  UMOV UR7, 0xffffffff ;  /* 0xffffffff00077882 */ /* 0x000fc60000000000 */
[----:B------:R-:W-:Y:S05]  /*fd20*/  BRA.DIV UR7, `(.L_x_310) ;  /* 0x0000000207e07947 */ /* 0x000fea000b800000 */
[----:B------:R-:W-:-:S13]  /*fd30*/  ELECT P0, URZ, PT ;  /* 0x00000000003f782f */ /* 0x000fda0003800000 */
.L_x_322:
[----:B------:R-:W-:Y:S04]  /*fd40*/  BSSY B0, `(.L_x_311) ;  /* 0x000001a000007945 */ /* 0x000fe80003800000 */
[----:B------:R-:W-:Y:S05]  /*fd50*/  @!P0 BRA `(.L_x_312) ;  /* 0x0000000000608947 */ /* 0x000fea0003800000 */
[----:B------:R-:W-:-:S04]  /*fd60*/  ULOP3.LUT UR7, UR13, 0x2, URZ, 0xfc, !UPT ;  /* 0x000000020d077892 */ /* 0x000fc8000f8efc3f */
[----:B------:R-:W-:-:S06]  /*fd70*/  UISETP.NE.AND UP0, UPT, UR7, 0x3, UPT ;  /* 0x000000030700788c */ /* 0x000fcc000bf05270 */
[----:B------:R-:W-:-:S13]  /*fd80*/  PLOP3.LUT P0, PT, PT, PT, UP0, 0x80, 0x0 ;  /* 0x000000000000781c */ /* 0x000fda0003f0f008 */
[----:B------:R-:W-:Y:S05]  /*fd90*/  @!P0 BRA `(.L_x_313) ;  /* 0x0000000000048947 */ /* 0x000fea0003800000 */
[----:B------:R-:W-:Y:S01]  /*fda0*/  BPT.TRAP 0x1 ;  /* 0x000000040000795c */ /* 0x000fe20000300000 */
.L_x_313:
[----:B------:R-:W0:Y:S01]  /*fdb0*/  S2R R3, SR_CgaCtaId ;  /* 0x0000000000037919 */ /* 0x000e220000008800 */
[----:B------:R-:W-:-:S04]  /*fdc0*/  MOV R2, 0x400 ;  /* 0x0000040000027802 */ /* 0x000fc80000000f00 */
[----:B0-----:R-:W-:Y:S02]  /*fdd0*/  LEA R3, R3, R2, 0x18 ;  /* 0x0000000203037211 */ /* 0x001fe400078ec0ff */
[----:B------:R-:W-:-:S03]  /*fde0*/  SHF.L.U32 R2, R0, 0x1f, RZ ;  /* 0x0000001f00027819 */ /* 0x000fc600000006ff */
[----:B------:R-:W-:-:S04]  /*fdf0*/  VIADD R3, R3, 0x10 ;  /* 0x0000001003037836 */ /* 0x000fc80000000000 */
[C---:B------:R-:W-:Y:S02]  /*fe00*/  IMAD R7, R8.reuse, 0x8, R3 ;  /* 0x0000000808077824 */ /* 0x040fe400078e0203 */
[----:B------:R-:W-:Y:S02]  /*fe10*/  VIADD R8, R8, 0x1 ;  /* 0x0000000108087836 */ /* 0x000fe40000000000 */
[----:B------:R-:W0:Y:S03]  /*fe20*/  SYNCS.PHASECHK.TRANS64.TRYWAIT P0, [R7+URZ], R2 ;  /* 0x00000002070075a7 */ /* 0x000e26000800017f */
[----:B------:R-:W-:-:S04]  /*fe30*/  ISETP.NE.AND P1, PT, R8, 0x2, PT ;  /* 0x000000020800780c */ /* 0x000fc80003f25270 */
[----:B------:R-:W-:Y:S02]  /*fe40*/  SEL R5, RZ, 0x1, P1 ;  /* 0x00000001ff057807 */ /* 0x000fe40000800000 */
[----:B------:R-:W-:Y:S02]  /*fe50*/  SEL R8, R8, RZ, P1 ;  /* 0x000000ff08087207 */ /* 0x000fe40000800000 */
[----:B------:R-:W-:Y:S01]  /*fe60*/  LOP3.LUT R0, R0, R5, RZ, 0x3c, !PT ;  /* 0x0000000500007212 */ /* 0x000fe200078e3cff */
[----:B0-----:R-:W-:Y:S06]  /*fe70*/  @!P0 BRA `(.L_x_314) ;  /* 0x0000000000b08947 */ /* 0x001fec0003800000 */
.L_x_323:
[----:B------:R-:W-:Y:S01]  /*fe80*/  IMAD R3, R8, 0x8, R3 ;  /* 0x0000000808037824 */ /* 0x000fe200078e0203 */
[----:B------:R-:W-:-:S07]  /*fe90*/  SHF.L.U32 R0, R0, 0x1f, RZ ;  /* 0x0000001f00007819 */ /* 0x000fce00000006ff */
.L_x_315:
[----:B-1----:R1:W2:Y:S02]  /*fea0*/  SYNCS.PHASECHK.TRANS64.TRYWAIT P0, [R3+URZ], R0 ;  /* 0x00000000030075a7 */ /* 0x0022a4000800017f */
[----:B--2---:R-:W-:Y:S05]  /*feb0*/  @!P0 NANOSLEEP.SYNCS 0x989680 ;  /* 0x009896800000895d */ /* 0x004fea0003900000 */
[----:B------:R-:W2:Y:S02]  /*fec0*/  @!P0 SYNCS.PHASECHK.TRANS64 P0, [R3+URZ], R0 ;  /* 0x00000000030085a7 */ /* 0x000ea4000800007f */
[----:B--2---:R-:W-:Y:S05]  /*fed0*/  @!P0 BRA `(.L_x_315) ;  /* 0xfffffffc00f08947 */ /* 0x004fea000383ffff */
.L_x_312:
[----:B------:R-:W-:Y:S05]  /*fee0*/  BSYNC B0 ;  /* 0x0000000000007941 */ /* 0x000fea0003800000 */
.L_x_311:
[----:B------:R-:W-:Y:S05]  /*fef0*/  EXIT ;  /* 0x000000000000794d */ /* 0x000fea0003800000 */
.L_x_17:
[----:B-1----:R-:W-:-:S04]  /*ff00*/  IMAD.U32 R3, RZ, RZ, UR6 ;  /* 0x00000006ff037e24 */ /* 0x002fc8000f8e00ff */
[----:B------:R1:W2:Y:S03]  /*ff10*/  SYNCS.PHASECHK.TRANS64.TRYWAIT P0, [R3+URZ], R0 ;  /* 0x00000000030075a7 */ /* 0x0002a6000800017f */
[----:B--2---:R-:W-:Y:S05]  /*ff20*/  @!P0 NANOSLEEP.SYNCS 0x989680 ;  /* 0x009896800000895d */ /* 0x004fea0003900000 */
[----:B------:R-:W2:Y:S02]  /*ff30*/  @!P0 SYNCS.PHASECHK.TRANS64 P0, [R3+URZ], R0 ;  /* 0x00000000030085a7 */ /* 0x000ea4000800007f */
[----:B--2---:R-:W-:Y:S05]  /*ff40*/  @!P0 BRA `(.L_x_17) ;  /* 0xfffffffc00ec8947 */ /* 0x004fea000383ffff */
[----:B------:R-:W-:Y:S05]  /*ff50*/  BRA `(.L_x_16) ;  /* 0xffffff1800ec7947 */ /* 0x000fea000383ffff */
.L_x_23:
[----:B-----5:R2:W-:Y:S02]  /*ff60*/  STL [R1+0x80], R0 ;  /* 0x0000800001007387 */ /* 0x0205e40000100800 */
[----:B--2---:R-:W-:-:S04]  /*ff70*/  IMAD.U32 R0, RZ, RZ, UR9 ;  /* 0x00000009ff007e24 */ /* 0x004fc8000f8e00ff */
[----:B------:R2:W3:Y:S03]  /*ff80*/  SYNCS.PHASECHK.TRANS64.TRYWAIT P0, [R0+URZ], R229 ;  /* 0x000000e5000075a7 */ /* 0x0004e6000800017f */
[----:B---3--:R-:W-:Y:S05]  /*ff90*/  @!P0 NANOSLEEP.SYNCS 0x989680 ;  /* 0x009896800000895d */ /* 0x008fea0003900000 */
[----:B------:R2:W3:Y:S02]  /*ffa0*/  @!P0 SYNCS.PHASECHK.TRANS64 P0, [R0+URZ], R229 ;  /* 0x000000e5000085a7 */ /* 0x0004e4000800007f */
[----:B--2---:R2:W5:Y:S02]  /*ffb0*/  LDL.LU R0, [R1+0x80] ;  /* 0x0000800001007983 */ /* 0x0045640000300800 */
[----:B--23--:R-:W-:Y:S05]  /*ffc0*/  @!P0 BRA `(.L_x_23) ;  /* 0xfffffffc00e48947 */ /* 0x00cfea000383ffff */
[----:B------:R-:W-:Y:S05]  /*ffd0*/  BRA `(.L_x_22) ;  /* 0xffffff2c008c7947 */ /* 0x000fea000383ffff */
.L_x_298:
[----:B------:R-:W-:Y:S01]  /*ffe0*/  BSSY B1, `(.L_x_316) ;  /* 0x0000006000017945 */ /* 0x000fe20003800000 */
[----:B------:R-:W-:-:S07]  /*fff0*/  IMAD.MOV.U32 R2, RZ, RZ, -0x1 ;  /* 0xffffffffff027424 */ /* 0x000fce00078e00ff */
[----:B------:R-:W-:Y:S05]  /*10000*/  WARPSYNC.COLLECTIVE R2, `(.L_x_317) ;  /* 0x00000000020c7348 */ /* 0x000fea0003c00000 */
[----:B------:R-:W-:Y:S02]  /*10010*/  ELECT P1, UR62, PT ;  /* 0x00000000003e782f */ /* 0x000fe40003820000 */
[----:B------:R-:W-:Y:S01]  /*10020*/  MOV R2, UR62 ;  /* 0x0000003e00027c02 */ /* 0x000fe20008000f00 */
[----:B------:R-:W-:Y:S10]  /*10030*/  ENDCOLLECTIVE ;  /* 0x000000000000791b */ /* 0x000ff40003800000 */
.L_x_317:
[----:B------:R-:W-:Y:S05]  /*10040*/  BSYNC B1 ;  /* 0x0000000000017941 */ /* 0x000fea0003800000 */
.L_x_316:
[----:B------:R-:W-:Y:S05]  /*10050*/  BRA `(.L_x_318) ;  /* 0xfffffff000607947 */ /* 0x000fea000383ffff */
.L_x_301:
[----:B-1----:R1:W2:Y:S02]  /*10060*/  SYNCS.PHASECHK.TRANS64.TRYWAIT P1, [R13+URZ+0x10], R4 ;  /* 0x000010040d0075a7 */ /* 0x0022a4000802017f */
[----:B--2---:R-:W-:Y:S05]  /*10070*/  @!P1 NANOSLEEP.SYNCS 0x989680 ;  /* 0x009896800000995d */ /* 0x004fea0003900000 */
[----:B------:R-:W2:Y:S02]  /*10080*/  @!P1 SYNCS.PHASECHK.TRANS64 P1, [R13+URZ+0x10], R4 ;  /* 0x000010040d0095a7 */ /* 0x000ea4000802007f */
[----:B--2---:R-:W-:Y:S05]  /*10090*/  @!P1 BRA `(.L_x_301) ;  /* 0xfffffffc00f09947 */ /* 0x004fea000383ffff */
[----:B------:R-:W-:Y:S05]  /*100a0*/  BRA `(.L_x_319) ;  /* 0xfffffff000947947 */ /* 0x000fea000383ffff */
.L_x_310:
[----:B------:R-:W-:Y:S01]  /*100b0*/  BSSY B0, `(.L_x_320) ;  /* 0x0000006000007945 */ /* 0x000fe20003800000 */
[----:B------:R-:W-:-:S07]  /*100c0*/  IMAD.MOV.U32 R2, RZ, RZ, -0x1 ;  /* 0xffffffffff027424 */ /* 0x000fce00078e00ff */
[----:B------:R-:W-:Y:S05]  /*100d0*/  WARPSYNC.COLLECTIVE R2, `(.L_x_321) ;  /* 0x00000000020c7348 */ /* 0x000fea0003c00000 */
[----:B------:R-:W-:Y:S02]  /*100e0*/  ELECT P1, UR62, PT ;  /* 0x00000000003e782f */ /* 0x000fe40003820000 */
[----:B------:R-:W-:Y:S01]  /*100f0*/  MOV R2, UR62 ;  /* 0x0000003e00027c02 */ /* 0x000fe20008000f00 */
[----:B------:R-:W-:Y:S10]  /*10100*/  ENDCOLLECTIVE ;  /* 0x000000000000791b */ /* 0x000ff40003800000 */
.L_x_321:
[----:B------:R-:W-:Y:S05]  /*10110*/  BSYNC B0 ;  /* 0x0000000000007941 */ /* 0x000fea0003800000 */
.L_x_320:
[----:B------:R-:W-:Y:S01]  /*10120*/  PLOP3.LUT P0, PT, P1, PT, PT, 0x80, 0x0 ;  /* 0x000000000000781c */ /* 0x000fe20000f0f070 */
[----:B------:R-:W-:-:S12]  /*10130*/  BRA `(.L_x_322) ;  /* 0xfffffffc00007947 */ /* 0x000fd8000383ffff */
.L_x_314:
[----:B0-----:R0:W1:Y:S02]  /*10140*/  SYNCS.PHASECHK.TRANS64.TRYWAIT P0, [R7+URZ], R2 ;  /* 0x00000002070075a7 */ /* 0x001064000800017f */
[----:B-1----:R-:W-:Y:S05]  /*10150*/  @!P0 NANOSLEEP.SYNCS 0x989680 ;  /* 0x009896800000895d */ /* 0x002fea0003900000 */
[----:B------:R-:W1:Y:S02]  /*10160*/  @!P0 SYNCS.PHASECHK.TRANS64 P0, [R7+URZ], R2 ;  /* 0x00000002070085a7 */ /* 0x000e64000800007f */
[----:B-1----:R-:W-:Y:S05]  /*10170*/  @!P0 BRA `(.L_x_314) ;  /* 0xfffffffc00f08947 */ /* 0x002fea000383ffff */
[----:B------:R-:W-:Y:S05]  /*10180*/  BRA `(.L_x_323) ;  /* 0xfffffffc003c7947 */ /* 0x000fea000383ffff */
.L_x_324:
[----:B------:R-:W-:-:S00]  /*10190*/  BRA `(.L_x_324) ;  /* 0xfffffffc00fc7947 */ /* 0x000fc0000383ffff */
[----:B------:R-:W-:-:S00]  /*101a0*/  NOP ;  /* 0x0000000000007918 */ /* 0x000fc00000000000 */
        /* <DEDUP_REMOVED lines=13> */
.L_x_325:


//--------------------- .nv.shared._ZN7cutlass13device_kernelINS_4gemm6kernel13GemmUniversalIN4cute5tupleIJiiiiEEENS1_10collective13CollectiveMmaINS1_37MainloopSm90TmaGmmaWarpSpecializedFP8ILi2ENS5_IJNS4_1CILi1EEESB_SB_EEENS1_35KernelTmaWarpSpecializedCooperativeEEENS5_IJNSA_ILi128EEENSA_ILi256EEESF_EEENS_12float_e5m2_tENS5_IJlSB_lEEESI_SJ_NS4_8TiledMMAINS4_8MMA_AtomIJNS4_4SM904GMMA31MMA_64x256x32_F32E5M2E5M2_SS_TNILNSN_7ScaleInE1ELSP_1EEEEEENS4_6LayoutINS5_IJNSA_ILi2EEESB_SB_EEENS5_IJSB_NSA_ILi0EEESV_EEEEENS5_IJNS4_10UnderscoreESY_SY_EEEEENS4_13SM90_TMA_LOADENS4_14ComposedLayoutINS4_7SwizzleILi3ELi4ELi3EEENS4_18smem_ptr_flag_bitsILi8EEENSS_INS5_IJNSA_ILi8EEESF_EEENS5_IJSF_SB_EEEEEEEvNS4_8identityES11_S1B_vS1C_EENS_8epilogue10collective6detail29Sm90TmaWarpSpecializedAdapterINS1F_15DefaultEpilogueISI_SJ_SJ_NS1E_6thread17LinearCombinationISI_Li1EffLNS1J_9ScaleType4KindE0ELNS_15FloatRoundStyleE2ESI_EENS1_15EpilogueDefaultEEEEEvvEEEEvNT_6ParamsE --------------------------
	.section	.nv.shared._ZN7cutlass13device_kernelINS_4gemm6kernel13GemmUniversalIN4cute5tupleIJiiiiEEENS1_10collective13CollectiveMmaINS1_37MainloopSm90TmaGmmaWarpSpecializedFP8ILi2ENS5_IJNS4_1CILi1EEESB_SB_EEENS1_35KernelTmaWarpSpecializedCooperativeEEENS5_IJNSA_ILi128EEENSA_ILi256EEESF_EEENS_12float_e5m2_tENS5_IJlSB_lEEESI_SJ_NS4_8TiledMMAINS4_8MMA_AtomIJNS4_4SM904GMMA31MMA_64x256x32_F32E5M2E5M2_SS_TNILNSN_7ScaleInE1ELSP_1EEEEEENS4_6LayoutINS5_IJNSA_ILi2EEESB_SB_EEENS5_IJSB_NSA_ILi0EEESV_EEEEENS5_IJNS4_10UnderscoreESY_SY_EEEEENS4_13SM90_TMA_LOADENS4_14ComposedLayoutINS4_7SwizzleILi3ELi4ELi3EEENS4_18smem_ptr_flag_bitsILi8EEENSS_INS5_IJNSA_ILi8EEESF_EEENS5_IJSF_SB_EEEEEEEvNS4_8identityES11_S1B_vS1C_EENS_8epilogue10collective6detail29Sm90TmaWarpSpecializedAdapterINS1F_15DefaultEpilogueISI_SJ_SJ_NS1E_6thread17LinearCombinationISI_Li1EffLNS1J_9ScaleType4KindE0ELNS_15FloatRoundStyleE2ESI_EENS1_15EpilogueDefaultEEEEEvvEEEEvNT_6ParamsE,"aw",@nobits
	.sectionflags	@""
	.align	16
	.zero		1024


//--------------------- .nv.shared.reserved.0     --------------------------
	.section	.nv.shared.reserved.0,"aw",@nobits
	.weak		__nv_reservedSMEM_offset_0_alias
	.size		__nv_reservedSMEM_offset_0_alias, 0, 0
	.other		__nv_reservedSMEM_offset_0_alias,@"STO_CUDA_RESERVED_SHARED STV_DEFAULT"
__nv_reservedSMEM_offset_0_alias:
	.zero		0


//--------------------- .nv.global                --------------------------
	.section	.nv.global,"aw",@nobits
.nv.global:
	.type		_ZN40_INTERNAL_ccace4f2_4_k_cu_184f15a2_190564cute1_E,@object
	.size		_ZN40_INTERNAL_ccace4f2_4_k_cu_184f15a2_190564cute1_E,(_ZN40_INTERNAL_ccace4f2_4_k_cu_184f15a2_190564cuda3std3__45__cpo6cbeginE - _ZN40_INTERNAL_ccace4f2_4_k_cu_184f15a2_190564cute1_E)
_ZN40_INTERNAL_ccace4f2_4_k_cu_184f15a2_190564cute1_E:
	.zero		1
	.type		_ZN40_INTERNAL_ccace4f2_4_k_cu_184f15a2_190564cuda3std3__45__cpo6cbeginE,@object
	.size		_ZN40_INTERNAL_ccace4f2_4_k_cu_184f15a2_190564cuda3std3__45__cpo6cbeginE,(_ZN40_INTERNAL_ccace4f2_4_k_cu_184f15a2_190564cuda3std3__48in_placeE - _ZN40_INTERNAL_ccace4f2_4_k_cu_184f15a2_190564cuda3std3__45__cpo6cbeginE)
_ZN40_INTERNAL_ccace4f2_4_k_cu_184f15a2_190564cuda3std3__45__cpo6cbeginE:
	.zero		1
	.type		_ZN40_INTERNAL_ccace4f2_4_k_cu_184f15a2_190564cuda3std3__48in_placeE,@object
	.size		_ZN40_INTERNAL_ccace4f2_4_k_cu_184f15a2_190564cuda3std3__48in_placeE,(_ZN40_INTERNAL_ccace4f2_4_k_cu_184f15a2_190564cuda3std6ranges3__45__cpo9iter_moveE - _ZN40_INTERNAL_ccace4f2_4_k_cu_184f15a2_190564cuda3std3__48in_placeE)
_ZN40_INTERNAL_ccace4f2_4_k_cu_184f15a2_190564cuda3std3__48in_placeE:
	.zero		1
	.type		_ZN40_INTERNAL_ccace4f2_4_k_cu_184f15a2_190564cuda3std6ranges3__45__cpo9iter_moveE,@object
	.size		_ZN40_INTERNAL_ccace4f2_4_k_cu_184f15a2_190564cuda3std6ranges3__45__cpo9iter_moveE,(_ZN40_INTERNAL_ccace4f2_4_k_cu_184f15a2_190564cuda3std3__45__cpo5beginE - _ZN40_INTERNAL_ccace4f2_4_k_cu_184f15a2_190564cuda3std6ranges3__45__cpo9iter_moveE)
_ZN40_INTERNAL_ccace4f2_4_k_cu_184f15a2_190564cuda3std6ranges3__45__cpo9iter_moveE:
	.zero		1
	.type		_ZN40_INTERNAL_ccace4f2_4_k_cu_184f15a2_190564cuda3std3__45__cpo5beginE,@object
	.size		_ZN40_INTERNAL_ccace4f2_4_k_cu_184f15a2_190564cuda3std3__45__cpo5beginE,(_ZN40_INTERNAL_ccace4f2_4_k_cu_184f15a2_190564cuda3std3__442_GLOBAL__N__ccace4f2_4_k_cu_184f15a2_190566ignoreE - _ZN40_INTERNAL_ccace4f2_4_k_cu_184f15a2_190564cuda3std3__45__cpo5beginE)
_ZN40_INTERNAL_ccace4f2_4_k_cu_184f15a2_190564cuda3std3__45__cpo5beginE:
	.zero		1
	.type		_ZN40_INTERNAL_ccace4f2_4_k_cu_184f15a2_190564cuda3std3__442_GLOBAL__N__ccace4f2_4_k_cu_184f15a2_190566ignoreE,@object
	.size		_ZN40_INTERNAL_ccace4f2_4_k_cu_184f15a2_190564cuda3std3__442_GLOBAL__N__ccace4f2_4_k_cu_184f15a2_190566ignoreE,(_ZN40_INTERNAL_ccace4f2_4_k_cu_184f15a2_190564cute7productE - _ZN40_INTERNAL_ccace4f2_4_k_cu_184f15a2_190564cuda3std3__442_GLOBAL__N__ccace4f2_4_k_cu_184f15a2_190566ignoreE)
_ZN40_INTERNAL_ccace4f2_4_k_cu_184f15a2_190564cuda3std3__442_GLOBAL__N__ccace4f2_4_k_cu_184f15a2_190566ignoreE:
	.zero		1
	.type		_ZN40_INTERNAL_ccace4f2_4_k_cu_184f15a2_190564cute7productE,@object
	.size		_ZN40_INTERNAL_ccace4f2_4_k_cu_184f15a2_190564cute7productE,(_ZN40_INTERNAL_ccace4f2_4_k_cu_184f15a2_190564cuda3std3__45__cpo3endE - _ZN40_INTERNAL_ccace4f2_4_k_cu_184f15a2_190564cute7productE)
_ZN40_INTERNAL_ccace4f2_4_k_cu_184f15a2_190564cute7productE:
	.zero		1
	.type		_ZN40_INTERNAL_ccace4f2_4_k_cu_184f15a2_190564cuda3std3__45__cpo3endE,@object
	.size		_ZN40_INTERNAL_ccace4f2_4_k_cu_184f15a2_190564cuda3std3__45__cpo3endE,(_ZN40_INTERNAL_ccace4f2_4_k_cu_184f15a2_190564cuda3std3__419piecewise_constructE - _ZN40_INTERNAL_ccace4f2_4_k_cu_184f15a2_190564cuda3std3__45__cpo3endE)
_ZN40_INTERNAL_ccace4f2_4_k_cu_184f15a2_190564cuda3std3__45__cpo3endE:
	.zero		1
	.type		_ZN40_INTERNAL_ccace4f2_4_k_cu_184f15a2_190564cuda3std3__419piecewise_constructE,@object
	.size		_ZN40_INTERNAL_ccace4f2_4_k_cu_184f15a2_190564cuda3std3__419piecewise_constructE,(_ZN40_INTERNAL_ccace4f2_4_k_cu_184f15a2_190564cuda3std3__45__cpo4cendE - _ZN40_INTERNAL_ccace4f2_4_k_cu_184f15a2_190564cuda3std3__419piecewise_constructE)
_ZN40_INTERNAL_ccace4f2_4_k_cu_184f15a2_190564cuda3std3__419piecewise_constructE:
	.zero		1
	.type		_ZN40_INTERNAL_ccace4f2_4_k_cu_184f15a2_190564cuda3std3__45__cpo4cendE,@object
	.size		_ZN40_INTERNAL_ccace4f2_4_k_cu_184f15a2_190564cuda3std3__45__cpo4cendE,(_ZN40_INTERNAL_ccace4f2_4_k_cu_184f15a2_190564cuda3std6ranges3__45__cpo4swapE - _ZN40_INTERNAL_ccace4f2_4_k_cu_184f15a2_190564cuda3std3__45__cpo4cendE)
_ZN40_INTERNAL_ccace4f2_4_k_cu_184f15a2_190564cuda3std3__45__cpo4cendE:
	.zero		1
	.type		_ZN40_INTERNAL_ccace4f2_4_k_cu_184f15a2_190564cuda3std6ranges3__45__cpo4swapE,@object
	.size		_ZN40_INTERNAL_ccace4f2_4_k_cu_184f15a2_190564cuda3std6ranges3__45__cpo4swapE,(.L_7 - _ZN40_INTERNAL_ccace4f2_4_k_cu_184f15a2_190564cuda3std6ranges3__45__cpo4swapE)
_ZN40_INTERNAL_ccace4f2_4_k_cu_184f15a2_190564cuda3std6ranges3__45__cpo4swapE:
	.zero		1
.L_7:


//--------------------- .nv.constant0._ZN7cutlass13device_kernelINS_4gemm6kernel13GemmUniversalIN4cute5tupleIJiiiiEEENS1_10collective13CollectiveMmaINS1_37MainloopSm90TmaGmmaWarpSpecializedFP8ILi2ENS5_IJNS4_1CILi1EEESB_SB_EEENS1_35KernelTmaWarpSpecializedCooperativeEEENS5_IJNSA_ILi128EEENSA_ILi256EEESF_EEENS_12float_e5m2_tENS5_IJlSB_lEEESI_SJ_NS4_8TiledMMAINS4_8MMA_AtomIJNS4_4SM904GMMA31MMA_64x256x32_F32E5M2E5M2_SS_TNILNSN_7ScaleInE1ELSP_1EEEEEENS4_6LayoutINS5_IJNSA_ILi2EEESB_SB_EEENS5_IJSB_NSA_ILi0EEESV_EEEEENS5_IJNS4_10UnderscoreESY_SY_EEEEENS4_13SM90_TMA_LOADENS4_14ComposedLayoutINS4_7SwizzleILi3ELi4ELi3EEENS4_18smem_ptr_flag_bitsILi8EEENSS_INS5_IJNSA_ILi8EEESF_EEENS5_IJSF_SB_EEEEEEEvNS4_8identityES11_S1B_vS1C_EENS_8epilogue10collective6detail29Sm90TmaWarpSpecializedAdapterINS1F_15DefaultEpilogueISI_SJ_SJ_NS1E_6thread17LinearCombinationISI_Li1EffLNS1J_9ScaleType4KindE0ELNS_15FloatRoundStyleE2ESI_EENS1_15EpilogueDefaultEEEEEvvEEEEvNT_6ParamsE --------------------------
	.section	.nv.constant0._ZN7cutlass13device_kernelINS_4gemm6kernel13GemmUniversalIN4cute5tupleIJiiiiEEENS1_10collective13CollectiveMmaINS1_37MainloopSm90TmaGmmaWarpSpecializedFP8ILi2ENS5_IJNS4_1CILi1EEESB_SB_EEENS1_35KernelTmaWarpSpecializedCooperativeEEENS5_IJNSA_ILi128EEENSA_ILi256EEESF_EEENS_12float_e5m2_tENS5_IJlSB_lEEESI_SJ_NS4_8TiledMMAINS4_8MMA_AtomIJNS4_4SM904GMMA31MMA_64x256x32_F32E5M2E5M2_SS_TNILNSN_7ScaleInE1ELSP_1EEEEEENS4_6LayoutINS5_IJNSA_ILi2EEESB_SB_EEENS5_IJSB_NSA_ILi0EEESV_EEEEENS5_IJNS4_10UnderscoreESY_SY_EEEEENS4_13SM90_TMA_LOADENS4_14ComposedLayoutINS4_7SwizzleILi3ELi4ELi3EEENS4_18smem_ptr_flag_bitsILi8EEENSS_INS5_IJNSA_ILi8EEESF_EEENS5_IJSF_SB_EEEEEEEvNS4_8identityES11_S1B_vS1C_EENS_8epilogue10collective6detail29Sm90TmaWarpSpecializedAdapterINS1F_15DefaultEpilogueISI_SJ_SJ_NS1E_6thread17LinearCombinationISI_Li1EffLNS1J_9ScaleType4KindE0ELNS_15FloatRoundStyleE2ESI_EENS1_15EpilogueDefaultEEEEEvvEEEEvNT_6ParamsE,"a",@progbits
	.sectionflags	@""
	.align	4
.nv.constant0._ZN7cutlass13device_kernelINS_4gemm6kernel13GemmUniversalIN4cute5tupleIJiiiiEEENS1_10collective13CollectiveMmaINS1_37MainloopSm90TmaGmmaWarpSpecializedFP8ILi2ENS5_IJNS4_1CILi1EEESB_SB_EEENS1_35KernelTmaWarpSpecializedCooperativeEEENS5_IJNSA_ILi128EEENSA_ILi256EEESF_EEENS_12float_e5m2_tENS5_IJlSB_lEEESI_SJ_NS4_8TiledMMAINS4_8MMA_AtomIJNS4_4SM904GMMA31MMA_64x256x32_F32E5M2E5M2_SS_TNILNSN_7ScaleInE1ELSP_1EEEEEENS4_6LayoutINS5_IJNSA_ILi2EEESB_SB_EEENS5_IJSB_NSA_ILi0EEESV_EEEEENS5_IJNS4_10UnderscoreESY_SY_EEEEENS4_13SM90_TMA_LOADENS4_14ComposedLayoutINS4_7SwizzleILi3ELi4ELi3EEENS4_18smem_ptr_flag_bitsILi8EEENSS_INS5_IJNSA_ILi8EEESF_EEENS5_IJSF_SB_EEEEEEEvNS4_8identityES11_S1B_vS1C_EENS_8epilogue10collective6detail29Sm90TmaWarpSpecializedAdapterINS1F_15DefaultEpilogueISI_SJ_SJ_NS1E_6thread17LinearCombinationISI_Li1EffLNS1J_9ScaleType4KindE0ELNS_15FloatRoundStyleE2ESI_EENS1_15EpilogueDefaultEEEEEvvEEEEvNT_6ParamsE:
	.zero		1664


//--------------------- SYMBOLS --------------------------

	.type		.nv.reservedSmem.offset0,@object
	.size		.nv.reservedSmem.offset0,0x4
